//
// Generated by NVIDIA NVVM Compiler
//
// Compiler Build ID: CL-36424714
// Cuda compilation tools, release 13.0, V13.0.88
// Based on NVVM 20.0.0
//

.version 9.0
.target sm_100
.address_size 64

	// .globl	_Z9testrand1mPfi
.global .align 4 .b8 precalc_xorwow_matrix[102400];
.global .align 4 .b8 precalc_xorwow_offset_matrix[102400];
.global .align 4 .b8 mrg32k3aM1[2304];
.global .align 4 .b8 mrg32k3aM2[2304];
.global .align 4 .b8 mrg32k3aM1SubSeq[2016];
.global .align 4 .b8 mrg32k3aM2SubSeq[2016];
.global .align 4 .b8 mrg32k3aM1Seq[2304];
.global .align 4 .b8 mrg32k3aM2Seq[2304];
.const .align 8 .b8 __cr_lgamma_table[72];

.visible .entry _Z9testrand1mPfi(
	.param .u64 _Z9testrand1mPfi_param_0,
	.param .u64 .ptr .align 1 _Z9testrand1mPfi_param_1,
	.param .u32 _Z9testrand1mPfi_param_2
)
{
	.local .align 8 .b8 	__local_depot0[48];
	.reg .b64 	%SP;
	.reg .b64 	%SPL;
	.reg .pred 	%p<85>;
	.reg .b32 	%r<1414>;
	.reg .b32 	%f<5>;
	.reg .b64 	%rd<34>;

	mov.u64 	%SPL, __local_depot0;
	ld.param.u64 	%rd12, [_Z9testrand1mPfi_param_0];
	ld.param.u64 	%rd13, [_Z9testrand1mPfi_param_1];
	ld.param.u32 	%r630, [_Z9testrand1mPfi_param_2];
	add.u64 	%rd1, %SPL, 0;
	mov.u32 	%r631, %tid.x;
	mov.u32 	%r632, %ctaid.x;
	mov.u32 	%r633, %ntid.x;
	mad.lo.s32 	%r1, %r632, %r633, %r631;
	setp.ge.s32 	%p1, %r1, %r630;
	@%p1 bra 	$L__BB0_154;
	cvt.u32.u64 	%r634, %rd12;
	xor.b32  	%r635, %r634, -1429050551;
	mul.lo.s32 	%r636, %r635, 1099087573;
	{ .reg .b32 tmp; mov.b64 {tmp, %r637}, %rd12; }
	xor.b32  	%r638, %r637, -136515619;
	mul.lo.s32 	%r639, %r638, -1703105765;
	add.s32 	%r640, %r636, %r639;
	add.s32 	%r2, %r640, 6615241;
	add.s32 	%r1104, %r636, 123456789;
	st.local.v2.u32 	[%rd1], {%r2, %r1104};
	xor.b32  	%r1103, %r636, 362436069;
	add.s32 	%r1102, %r639, 521288629;
	st.local.v2.u32 	[%rd1+8], {%r1103, %r1102};
	xor.b32  	%r1101, %r639, 88675123;
	add.s32 	%r1100, %r636, 5783321;
	st.local.v2.u32 	[%rd1+16], {%r1101, %r1100};
	setp.eq.s32 	%p2, %r1, 0;
	@%p2 bra 	$L__BB0_116;
	cvt.s64.s32 	%rd33, %r1;
	mov.b32 	%r1087, 0;
$L__BB0_3:
	mov.u64 	%rd3, %rd33;
	and.b64  	%rd4, %rd3, 3;
	setp.eq.s64 	%p3, %rd4, 0;
	@%p3 bra 	$L__BB0_115;
	mul.wide.u32 	%rd15, %r1087, 3200;
	mov.u64 	%rd16, precalc_xorwow_matrix;
	add.s64 	%rd5, %rd16, %rd15;
	mov.b32 	%r1100, 0;
	mov.u32 	%r1101, %r1100;
	mov.u32 	%r1102, %r1100;
	mov.u32 	%r1103, %r1100;
	mov.u32 	%r1104, %r1100;
	mov.u32 	%r1093, %r1100;
$L__BB0_5:
	mul.wide.u32 	%rd17, %r1093, 4;
	add.s64 	%rd18, %rd1, %rd17;
	ld.local.u32 	%r20, [%rd18+4];
	shl.b32 	%r21, %r1093, 5;
	mov.b32 	%r1099, 0;
$L__BB0_6:
	.pragma "nounroll";
	shr.u32 	%r644, %r20, %r1099;
	and.b32  	%r645, %r644, 1;
	setp.eq.b32 	%p4, %r645, 1;
	not.pred 	%p5, %p4;
	add.s32 	%r646, %r21, %r1099;
	mul.lo.s32 	%r647, %r646, 5;
	mul.wide.u32 	%rd19, %r647, 4;
	add.s64 	%rd6, %rd5, %rd19;
	@%p5 bra 	$L__BB0_8;
	ld.global.u32 	%r648, [%rd6];
	xor.b32  	%r1104, %r1104, %r648;
	ld.global.u32 	%r649, [%rd6+4];
	xor.b32  	%r1103, %r1103, %r649;
	ld.global.u32 	%r650, [%rd6+8];
	xor.b32  	%r1102, %r1102, %r650;
	ld.global.u32 	%r651, [%rd6+12];
	xor.b32  	%r1101, %r1101, %r651;
	ld.global.u32 	%r652, [%rd6+16];
	xor.b32  	%r1100, %r1100, %r652;
$L__BB0_8:
	and.b32  	%r654, %r644, 2;
	setp.eq.s32 	%p6, %r654, 0;
	@%p6 bra 	$L__BB0_10;
	ld.global.u32 	%r655, [%rd6+20];
	xor.b32  	%r1104, %r1104, %r655;
	ld.global.u32 	%r656, [%rd6+24];
	xor.b32  	%r1103, %r1103, %r656;
	ld.global.u32 	%r657, [%rd6+28];
	xor.b32  	%r1102, %r1102, %r657;
	ld.global.u32 	%r658, [%rd6+32];
	xor.b32  	%r1101, %r1101, %r658;
	ld.global.u32 	%r659, [%rd6+36];
	xor.b32  	%r1100, %r1100, %r659;
$L__BB0_10:
	and.b32  	%r661, %r644, 4;
	setp.eq.s32 	%p7, %r661, 0;
	@%p7 bra 	$L__BB0_12;
	ld.global.u32 	%r662, [%rd6+40];
	xor.b32  	%r1104, %r1104, %r662;
	ld.global.u32 	%r663, [%rd6+44];
	xor.b32  	%r1103, %r1103, %r663;
	ld.global.u32 	%r664, [%rd6+48];
	xor.b32  	%r1102, %r1102, %r664;
	ld.global.u32 	%r665, [%rd6+52];
	xor.b32  	%r1101, %r1101, %r665;
	ld.global.u32 	%r666, [%rd6+56];
	xor.b32  	%r1100, %r1100, %r666;
$L__BB0_12:
	and.b32  	%r668, %r644, 8;
	setp.eq.s32 	%p8, %r668, 0;
	@%p8 bra 	$L__BB0_14;
	ld.global.u32 	%r669, [%rd6+60];
	xor.b32  	%r1104, %r1104, %r669;
	ld.global.u32 	%r670, [%rd6+64];
	xor.b32  	%r1103, %r1103, %r670;
	ld.global.u32 	%r671, [%rd6+68];
	xor.b32  	%r1102, %r1102, %r671;
	ld.global.u32 	%r672, [%rd6+72];
	xor.b32  	%r1101, %r1101, %r672;
	ld.global.u32 	%r673, [%rd6+76];
	xor.b32  	%r1100, %r1100, %r673;
$L__BB0_14:
	and.b32  	%r675, %r644, 16;
	setp.eq.s32 	%p9, %r675, 0;
	@%p9 bra 	$L__BB0_16;
	ld.global.u32 	%r676, [%rd6+80];
	xor.b32  	%r1104, %r1104, %r676;
	ld.global.u32 	%r677, [%rd6+84];
	xor.b32  	%r1103, %r1103, %r677;
	ld.global.u32 	%r678, [%rd6+88];
	xor.b32  	%r1102, %r1102, %r678;
	ld.global.u32 	%r679, [%rd6+92];
	xor.b32  	%r1101, %r1101, %r679;
	ld.global.u32 	%r680, [%rd6+96];
	xor.b32  	%r1100, %r1100, %r680;
$L__BB0_16:
	and.b32  	%r682, %r644, 32;
	setp.eq.s32 	%p10, %r682, 0;
	@%p10 bra 	$L__BB0_18;
	ld.global.u32 	%r683, [%rd6+100];
	xor.b32  	%r1104, %r1104, %r683;
	ld.global.u32 	%r684, [%rd6+104];
	xor.b32  	%r1103, %r1103, %r684;
	ld.global.u32 	%r685, [%rd6+108];
	xor.b32  	%r1102, %r1102, %r685;
	ld.global.u32 	%r686, [%rd6+112];
	xor.b32  	%r1101, %r1101, %r686;
	ld.global.u32 	%r687, [%rd6+116];
	xor.b32  	%r1100, %r1100, %r687;
$L__BB0_18:
	and.b32  	%r689, %r644, 64;
	setp.eq.s32 	%p11, %r689, 0;
	@%p11 bra 	$L__BB0_20;
	ld.global.u32 	%r690, [%rd6+120];
	xor.b32  	%r1104, %r1104, %r690;
	ld.global.u32 	%r691, [%rd6+124];
	xor.b32  	%r1103, %r1103, %r691;
	ld.global.u32 	%r692, [%rd6+128];
	xor.b32  	%r1102, %r1102, %r692;
	ld.global.u32 	%r693, [%rd6+132];
	xor.b32  	%r1101, %r1101, %r693;
	ld.global.u32 	%r694, [%rd6+136];
	xor.b32  	%r1100, %r1100, %r694;
$L__BB0_20:
	and.b32  	%r696, %r644, 128;
	setp.eq.s32 	%p12, %r696, 0;
	@%p12 bra 	$L__BB0_22;
	ld.global.u32 	%r697, [%rd6+140];
	xor.b32  	%r1104, %r1104, %r697;
	ld.global.u32 	%r698, [%rd6+144];
	xor.b32  	%r1103, %r1103, %r698;
	ld.global.u32 	%r699, [%rd6+148];
	xor.b32  	%r1102, %r1102, %r699;
	ld.global.u32 	%r700, [%rd6+152];
	xor.b32  	%r1101, %r1101, %r700;
	ld.global.u32 	%r701, [%rd6+156];
	xor.b32  	%r1100, %r1100, %r701;
$L__BB0_22:
	and.b32  	%r703, %r644, 256;
	setp.eq.s32 	%p13, %r703, 0;
	@%p13 bra 	$L__BB0_24;
	ld.global.u32 	%r704, [%rd6+160];
	xor.b32  	%r1104, %r1104, %r704;
	ld.global.u32 	%r705, [%rd6+164];
	xor.b32  	%r1103, %r1103, %r705;
	ld.global.u32 	%r706, [%rd6+168];
	xor.b32  	%r1102, %r1102, %r706;
	ld.global.u32 	%r707, [%rd6+172];
	xor.b32  	%r1101, %r1101, %r707;
	ld.global.u32 	%r708, [%rd6+176];
	xor.b32  	%r1100, %r1100, %r708;
$L__BB0_24:
	and.b32  	%r710, %r644, 512;
	setp.eq.s32 	%p14, %r710, 0;
	@%p14 bra 	$L__BB0_26;
	ld.global.u32 	%r711, [%rd6+180];
	xor.b32  	%r1104, %r1104, %r711;
	ld.global.u32 	%r712, [%rd6+184];
	xor.b32  	%r1103, %r1103, %r712;
	ld.global.u32 	%r713, [%rd6+188];
	xor.b32  	%r1102, %r1102, %r713;
	ld.global.u32 	%r714, [%rd6+192];
	xor.b32  	%r1101, %r1101, %r714;
	ld.global.u32 	%r715, [%rd6+196];
	xor.b32  	%r1100, %r1100, %r715;
$L__BB0_26:
	and.b32  	%r717, %r644, 1024;
	setp.eq.s32 	%p15, %r717, 0;
	@%p15 bra 	$L__BB0_28;
	ld.global.u32 	%r718, [%rd6+200];
	xor.b32  	%r1104, %r1104, %r718;
	ld.global.u32 	%r719, [%rd6+204];
	xor.b32  	%r1103, %r1103, %r719;
	ld.global.u32 	%r720, [%rd6+208];
	xor.b32  	%r1102, %r1102, %r720;
	ld.global.u32 	%r721, [%rd6+212];
	xor.b32  	%r1101, %r1101, %r721;
	ld.global.u32 	%r722, [%rd6+216];
	xor.b32  	%r1100, %r1100, %r722;
$L__BB0_28:
	and.b32  	%r724, %r644, 2048;
	setp.eq.s32 	%p16, %r724, 0;
	@%p16 bra 	$L__BB0_30;
	ld.global.u32 	%r725, [%rd6+220];
	xor.b32  	%r1104, %r1104, %r725;
	ld.global.u32 	%r726, [%rd6+224];
	xor.b32  	%r1103, %r1103, %r726;
	ld.global.u32 	%r727, [%rd6+228];
	xor.b32  	%r1102, %r1102, %r727;
	ld.global.u32 	%r728, [%rd6+232];
	xor.b32  	%r1101, %r1101, %r728;
	ld.global.u32 	%r729, [%rd6+236];
	xor.b32  	%r1100, %r1100, %r729;
$L__BB0_30:
	and.b32  	%r731, %r644, 4096;
	setp.eq.s32 	%p17, %r731, 0;
	@%p17 bra 	$L__BB0_32;
	ld.global.u32 	%r732, [%rd6+240];
	xor.b32  	%r1104, %r1104, %r732;
	ld.global.u32 	%r733, [%rd6+244];
	xor.b32  	%r1103, %r1103, %r733;
	ld.global.u32 	%r734, [%rd6+248];
	xor.b32  	%r1102, %r1102, %r734;
	ld.global.u32 	%r735, [%rd6+252];
	xor.b32  	%r1101, %r1101, %r735;
	ld.global.u32 	%r736, [%rd6+256];
	xor.b32  	%r1100, %r1100, %r736;
$L__BB0_32:
	and.b32  	%r738, %r644, 8192;
	setp.eq.s32 	%p18, %r738, 0;
	@%p18 bra 	$L__BB0_34;
	ld.global.u32 	%r739, [%rd6+260];
	xor.b32  	%r1104, %r1104, %r739;
	ld.global.u32 	%r740, [%rd6+264];
	xor.b32  	%r1103, %r1103, %r740;
	ld.global.u32 	%r741, [%rd6+268];
	xor.b32  	%r1102, %r1102, %r741;
	ld.global.u32 	%r742, [%rd6+272];
	xor.b32  	%r1101, %r1101, %r742;
	ld.global.u32 	%r743, [%rd6+276];
	xor.b32  	%r1100, %r1100, %r743;
$L__BB0_34:
	and.b32  	%r745, %r644, 16384;
	setp.eq.s32 	%p19, %r745, 0;
	@%p19 bra 	$L__BB0_36;
	ld.global.u32 	%r746, [%rd6+280];
	xor.b32  	%r1104, %r1104, %r746;
	ld.global.u32 	%r747, [%rd6+284];
	xor.b32  	%r1103, %r1103, %r747;
	ld.global.u32 	%r748, [%rd6+288];
	xor.b32  	%r1102, %r1102, %r748;
	ld.global.u32 	%r749, [%rd6+292];
	xor.b32  	%r1101, %r1101, %r749;
	ld.global.u32 	%r750, [%rd6+296];
	xor.b32  	%r1100, %r1100, %r750;
$L__BB0_36:
	and.b32  	%r752, %r644, 32768;
	setp.eq.s32 	%p20, %r752, 0;
	@%p20 bra 	$L__BB0_38;
	ld.global.u32 	%r753, [%rd6+300];
	xor.b32  	%r1104, %r1104, %r753;
	ld.global.u32 	%r754, [%rd6+304];
	xor.b32  	%r1103, %r1103, %r754;
	ld.global.u32 	%r755, [%rd6+308];
	xor.b32  	%r1102, %r1102, %r755;
	ld.global.u32 	%r756, [%rd6+312];
	xor.b32  	%r1101, %r1101, %r756;
	ld.global.u32 	%r757, [%rd6+316];
	xor.b32  	%r1100, %r1100, %r757;
$L__BB0_38:
	add.s32 	%r1099, %r1099, 16;
	setp.ne.s32 	%p21, %r1099, 32;
	@%p21 bra 	$L__BB0_6;
	mad.lo.s32 	%r758, %r1093, -31, %r21;
	add.s32 	%r1093, %r758, 1;
	setp.ne.s32 	%p22, %r1093, 5;
	@%p22 bra 	$L__BB0_5;
	st.local.u32 	[%rd1+4], %r1104;
	st.local.v2.u32 	[%rd1+8], {%r1103, %r1102};
	st.local.v2.u32 	[%rd1+16], {%r1101, %r1100};
	setp.eq.s64 	%p23, %rd4, 1;
	@%p23 bra 	$L__BB0_115;
	mov.b32 	%r1100, 0;
	mov.u32 	%r1101, %r1100;
	mov.u32 	%r1102, %r1100;
	mov.u32 	%r1103, %r1100;
	mov.u32 	%r1104, %r1100;
	mov.u32 	%r1185, %r1100;
$L__BB0_42:
	mul.wide.u32 	%rd20, %r1185, 4;
	add.s64 	%rd21, %rd1, %rd20;
	ld.local.u32 	%r196, [%rd21+4];
	shl.b32 	%r197, %r1185, 5;
	mov.b32 	%r1191, 0;
$L__BB0_43:
	.pragma "nounroll";
	shr.u32 	%r761, %r196, %r1191;
	and.b32  	%r762, %r761, 1;
	setp.eq.b32 	%p24, %r762, 1;
	not.pred 	%p25, %p24;
	add.s32 	%r763, %r197, %r1191;
	mul.lo.s32 	%r764, %r763, 5;
	mul.wide.u32 	%rd22, %r764, 4;
	add.s64 	%rd7, %rd5, %rd22;
	@%p25 bra 	$L__BB0_45;
	ld.global.u32 	%r765, [%rd7];
	xor.b32  	%r1104, %r1104, %r765;
	ld.global.u32 	%r766, [%rd7+4];
	xor.b32  	%r1103, %r1103, %r766;
	ld.global.u32 	%r767, [%rd7+8];
	xor.b32  	%r1102, %r1102, %r767;
	ld.global.u32 	%r768, [%rd7+12];
	xor.b32  	%r1101, %r1101, %r768;
	ld.global.u32 	%r769, [%rd7+16];
	xor.b32  	%r1100, %r1100, %r769;
$L__BB0_45:
	and.b32  	%r771, %r761, 2;
	setp.eq.s32 	%p26, %r771, 0;
	@%p26 bra 	$L__BB0_47;
	ld.global.u32 	%r772, [%rd7+20];
	xor.b32  	%r1104, %r1104, %r772;
	ld.global.u32 	%r773, [%rd7+24];
	xor.b32  	%r1103, %r1103, %r773;
	ld.global.u32 	%r774, [%rd7+28];
	xor.b32  	%r1102, %r1102, %r774;
	ld.global.u32 	%r775, [%rd7+32];
	xor.b32  	%r1101, %r1101, %r775;
	ld.global.u32 	%r776, [%rd7+36];
	xor.b32  	%r1100, %r1100, %r776;
$L__BB0_47:
	and.b32  	%r778, %r761, 4;
	setp.eq.s32 	%p27, %r778, 0;
	@%p27 bra 	$L__BB0_49;
	ld.global.u32 	%r779, [%rd7+40];
	xor.b32  	%r1104, %r1104, %r779;
	ld.global.u32 	%r780, [%rd7+44];
	xor.b32  	%r1103, %r1103, %r780;
	ld.global.u32 	%r781, [%rd7+48];
	xor.b32  	%r1102, %r1102, %r781;
	ld.global.u32 	%r782, [%rd7+52];
	xor.b32  	%r1101, %r1101, %r782;
	ld.global.u32 	%r783, [%rd7+56];
	xor.b32  	%r1100, %r1100, %r783;
$L__BB0_49:
	and.b32  	%r785, %r761, 8;
	setp.eq.s32 	%p28, %r785, 0;
	@%p28 bra 	$L__BB0_51;
	ld.global.u32 	%r786, [%rd7+60];
	xor.b32  	%r1104, %r1104, %r786;
	ld.global.u32 	%r787, [%rd7+64];
	xor.b32  	%r1103, %r1103, %r787;
	ld.global.u32 	%r788, [%rd7+68];
	xor.b32  	%r1102, %r1102, %r788;
	ld.global.u32 	%r789, [%rd7+72];
	xor.b32  	%r1101, %r1101, %r789;
	ld.global.u32 	%r790, [%rd7+76];
	xor.b32  	%r1100, %r1100, %r790;
$L__BB0_51:
	and.b32  	%r792, %r761, 16;
	setp.eq.s32 	%p29, %r792, 0;
	@%p29 bra 	$L__BB0_53;
	ld.global.u32 	%r793, [%rd7+80];
	xor.b32  	%r1104, %r1104, %r793;
	ld.global.u32 	%r794, [%rd7+84];
	xor.b32  	%r1103, %r1103, %r794;
	ld.global.u32 	%r795, [%rd7+88];
	xor.b32  	%r1102, %r1102, %r795;
	ld.global.u32 	%r796, [%rd7+92];
	xor.b32  	%r1101, %r1101, %r796;
	ld.global.u32 	%r797, [%rd7+96];
	xor.b32  	%r1100, %r1100, %r797;
$L__BB0_53:
	and.b32  	%r799, %r761, 32;
	setp.eq.s32 	%p30, %r799, 0;
	@%p30 bra 	$L__BB0_55;
	ld.global.u32 	%r800, [%rd7+100];
	xor.b32  	%r1104, %r1104, %r800;
	ld.global.u32 	%r801, [%rd7+104];
	xor.b32  	%r1103, %r1103, %r801;
	ld.global.u32 	%r802, [%rd7+108];
	xor.b32  	%r1102, %r1102, %r802;
	ld.global.u32 	%r803, [%rd7+112];
	xor.b32  	%r1101, %r1101, %r803;
	ld.global.u32 	%r804, [%rd7+116];
	xor.b32  	%r1100, %r1100, %r804;
$L__BB0_55:
	and.b32  	%r806, %r761, 64;
	setp.eq.s32 	%p31, %r806, 0;
	@%p31 bra 	$L__BB0_57;
	ld.global.u32 	%r807, [%rd7+120];
	xor.b32  	%r1104, %r1104, %r807;
	ld.global.u32 	%r808, [%rd7+124];
	xor.b32  	%r1103, %r1103, %r808;
	ld.global.u32 	%r809, [%rd7+128];
	xor.b32  	%r1102, %r1102, %r809;
	ld.global.u32 	%r810, [%rd7+132];
	xor.b32  	%r1101, %r1101, %r810;
	ld.global.u32 	%r811, [%rd7+136];
	xor.b32  	%r1100, %r1100, %r811;
$L__BB0_57:
	and.b32  	%r813, %r761, 128;
	setp.eq.s32 	%p32, %r813, 0;
	@%p32 bra 	$L__BB0_59;
	ld.global.u32 	%r814, [%rd7+140];
	xor.b32  	%r1104, %r1104, %r814;
	ld.global.u32 	%r815, [%rd7+144];
	xor.b32  	%r1103, %r1103, %r815;
	ld.global.u32 	%r816, [%rd7+148];
	xor.b32  	%r1102, %r1102, %r816;
	ld.global.u32 	%r817, [%rd7+152];
	xor.b32  	%r1101, %r1101, %r817;
	ld.global.u32 	%r818, [%rd7+156];
	xor.b32  	%r1100, %r1100, %r818;
$L__BB0_59:
	and.b32  	%r820, %r761, 256;
	setp.eq.s32 	%p33, %r820, 0;
	@%p33 bra 	$L__BB0_61;
	ld.global.u32 	%r821, [%rd7+160];
	xor.b32  	%r1104, %r1104, %r821;
	ld.global.u32 	%r822, [%rd7+164];
	xor.b32  	%r1103, %r1103, %r822;
	ld.global.u32 	%r823, [%rd7+168];
	xor.b32  	%r1102, %r1102, %r823;
	ld.global.u32 	%r824, [%rd7+172];
	xor.b32  	%r1101, %r1101, %r824;
	ld.global.u32 	%r825, [%rd7+176];
	xor.b32  	%r1100, %r1100, %r825;
$L__BB0_61:
	and.b32  	%r827, %r761, 512;
	setp.eq.s32 	%p34, %r827, 0;
	@%p34 bra 	$L__BB0_63;
	ld.global.u32 	%r828, [%rd7+180];
	xor.b32  	%r1104, %r1104, %r828;
	ld.global.u32 	%r829, [%rd7+184];
	xor.b32  	%r1103, %r1103, %r829;
	ld.global.u32 	%r830, [%rd7+188];
	xor.b32  	%r1102, %r1102, %r830;
	ld.global.u32 	%r831, [%rd7+192];
	xor.b32  	%r1101, %r1101, %r831;
	ld.global.u32 	%r832, [%rd7+196];
	xor.b32  	%r1100, %r1100, %r832;
$L__BB0_63:
	and.b32  	%r834, %r761, 1024;
	setp.eq.s32 	%p35, %r834, 0;
	@%p35 bra 	$L__BB0_65;
	ld.global.u32 	%r835, [%rd7+200];
	xor.b32  	%r1104, %r1104, %r835;
	ld.global.u32 	%r836, [%rd7+204];
	xor.b32  	%r1103, %r1103, %r836;
	ld.global.u32 	%r837, [%rd7+208];
	xor.b32  	%r1102, %r1102, %r837;
	ld.global.u32 	%r838, [%rd7+212];
	xor.b32  	%r1101, %r1101, %r838;
	ld.global.u32 	%r839, [%rd7+216];
	xor.b32  	%r1100, %r1100, %r839;
$L__BB0_65:
	and.b32  	%r841, %r761, 2048;
	setp.eq.s32 	%p36, %r841, 0;
	@%p36 bra 	$L__BB0_67;
	ld.global.u32 	%r842, [%rd7+220];
	xor.b32  	%r1104, %r1104, %r842;
	ld.global.u32 	%r843, [%rd7+224];
	xor.b32  	%r1103, %r1103, %r843;
	ld.global.u32 	%r844, [%rd7+228];
	xor.b32  	%r1102, %r1102, %r844;
	ld.global.u32 	%r845, [%rd7+232];
	xor.b32  	%r1101, %r1101, %r845;
	ld.global.u32 	%r846, [%rd7+236];
	xor.b32  	%r1100, %r1100, %r846;
$L__BB0_67:
	and.b32  	%r848, %r761, 4096;
	setp.eq.s32 	%p37, %r848, 0;
	@%p37 bra 	$L__BB0_69;
	ld.global.u32 	%r849, [%rd7+240];
	xor.b32  	%r1104, %r1104, %r849;
	ld.global.u32 	%r850, [%rd7+244];
	xor.b32  	%r1103, %r1103, %r850;
	ld.global.u32 	%r851, [%rd7+248];
	xor.b32  	%r1102, %r1102, %r851;
	ld.global.u32 	%r852, [%rd7+252];
	xor.b32  	%r1101, %r1101, %r852;
	ld.global.u32 	%r853, [%rd7+256];
	xor.b32  	%r1100, %r1100, %r853;
$L__BB0_69:
	and.b32  	%r855, %r761, 8192;
	setp.eq.s32 	%p38, %r855, 0;
	@%p38 bra 	$L__BB0_71;
	ld.global.u32 	%r856, [%rd7+260];
	xor.b32  	%r1104, %r1104, %r856;
	ld.global.u32 	%r857, [%rd7+264];
	xor.b32  	%r1103, %r1103, %r857;
	ld.global.u32 	%r858, [%rd7+268];
	xor.b32  	%r1102, %r1102, %r858;
	ld.global.u32 	%r859, [%rd7+272];
	xor.b32  	%r1101, %r1101, %r859;
	ld.global.u32 	%r860, [%rd7+276];
	xor.b32  	%r1100, %r1100, %r860;
$L__BB0_71:
	and.b32  	%r862, %r761, 16384;
	setp.eq.s32 	%p39, %r862, 0;
	@%p39 bra 	$L__BB0_73;
	ld.global.u32 	%r863, [%rd7+280];
	xor.b32  	%r1104, %r1104, %r863;
	ld.global.u32 	%r864, [%rd7+284];
	xor.b32  	%r1103, %r1103, %r864;
	ld.global.u32 	%r865, [%rd7+288];
	xor.b32  	%r1102, %r1102, %r865;
	ld.global.u32 	%r866, [%rd7+292];
	xor.b32  	%r1101, %r1101, %r866;
	ld.global.u32 	%r867, [%rd7+296];
	xor.b32  	%r1100, %r1100, %r867;
$L__BB0_73:
	and.b32  	%r869, %r761, 32768;
	setp.eq.s32 	%p40, %r869, 0;
	@%p40 bra 	$L__BB0_75;
	ld.global.u32 	%r870, [%rd7+300];
	xor.b32  	%r1104, %r1104, %r870;
	ld.global.u32 	%r871, [%rd7+304];
	xor.b32  	%r1103, %r1103, %r871;
	ld.global.u32 	%r872, [%rd7+308];
	xor.b32  	%r1102, %r1102, %r872;
	ld.global.u32 	%r873, [%rd7+312];
	xor.b32  	%r1101, %r1101, %r873;
	ld.global.u32 	%r874, [%rd7+316];
	xor.b32  	%r1100, %r1100, %r874;
$L__BB0_75:
	add.s32 	%r1191, %r1191, 16;
	setp.ne.s32 	%p41, %r1191, 32;
	@%p41 bra 	$L__BB0_43;
	mad.lo.s32 	%r875, %r1185, -31, %r197;
	add.s32 	%r1185, %r875, 1;
	setp.ne.s32 	%p42, %r1185, 5;
	@%p42 bra 	$L__BB0_42;
	st.local.u32 	[%rd1+4], %r1104;
	st.local.v2.u32 	[%rd1+8], {%r1103, %r1102};
	st.local.v2.u32 	[%rd1+16], {%r1101, %r1100};
	setp.ne.s64 	%p43, %rd4, 3;
	@%p43 bra 	$L__BB0_115;
	mov.b32 	%r1100, 0;
	mov.u32 	%r1101, %r1100;
	mov.u32 	%r1102, %r1100;
	mov.u32 	%r1103, %r1100;
	mov.u32 	%r1104, %r1100;
	mov.u32 	%r1277, %r1100;
$L__BB0_79:
	mul.wide.u32 	%rd23, %r1277, 4;
	add.s64 	%rd24, %rd1, %rd23;
	ld.local.u32 	%r372, [%rd24+4];
	shl.b32 	%r373, %r1277, 5;
	mov.b32 	%r1283, 0;
$L__BB0_80:
	.pragma "nounroll";
	shr.u32 	%r878, %r372, %r1283;
	and.b32  	%r879, %r878, 1;
	setp.eq.b32 	%p44, %r879, 1;
	not.pred 	%p45, %p44;
	add.s32 	%r880, %r373, %r1283;
	mul.lo.s32 	%r881, %r880, 5;
	mul.wide.u32 	%rd25, %r881, 4;
	add.s64 	%rd8, %rd5, %rd25;
	@%p45 bra 	$L__BB0_82;
	ld.global.u32 	%r882, [%rd8];
	xor.b32  	%r1104, %r1104, %r882;
	ld.global.u32 	%r883, [%rd8+4];
	xor.b32  	%r1103, %r1103, %r883;
	ld.global.u32 	%r884, [%rd8+8];
	xor.b32  	%r1102, %r1102, %r884;
	ld.global.u32 	%r885, [%rd8+12];
	xor.b32  	%r1101, %r1101, %r885;
	ld.global.u32 	%r886, [%rd8+16];
	xor.b32  	%r1100, %r1100, %r886;
$L__BB0_82:
	and.b32  	%r888, %r878, 2;
	setp.eq.s32 	%p46, %r888, 0;
	@%p46 bra 	$L__BB0_84;
	ld.global.u32 	%r889, [%rd8+20];
	xor.b32  	%r1104, %r1104, %r889;
	ld.global.u32 	%r890, [%rd8+24];
	xor.b32  	%r1103, %r1103, %r890;
	ld.global.u32 	%r891, [%rd8+28];
	xor.b32  	%r1102, %r1102, %r891;
	ld.global.u32 	%r892, [%rd8+32];
	xor.b32  	%r1101, %r1101, %r892;
	ld.global.u32 	%r893, [%rd8+36];
	xor.b32  	%r1100, %r1100, %r893;
$L__BB0_84:
	and.b32  	%r895, %r878, 4;
	setp.eq.s32 	%p47, %r895, 0;
	@%p47 bra 	$L__BB0_86;
	ld.global.u32 	%r896, [%rd8+40];
	xor.b32  	%r1104, %r1104, %r896;
	ld.global.u32 	%r897, [%rd8+44];
	xor.b32  	%r1103, %r1103, %r897;
	ld.global.u32 	%r898, [%rd8+48];
	xor.b32  	%r1102, %r1102, %r898;
	ld.global.u32 	%r899, [%rd8+52];
	xor.b32  	%r1101, %r1101, %r899;
	ld.global.u32 	%r900, [%rd8+56];
	xor.b32  	%r1100, %r1100, %r900;
$L__BB0_86:
	and.b32  	%r902, %r878, 8;
	setp.eq.s32 	%p48, %r902, 0;
	@%p48 bra 	$L__BB0_88;
	ld.global.u32 	%r903, [%rd8+60];
	xor.b32  	%r1104, %r1104, %r903;
	ld.global.u32 	%r904, [%rd8+64];
	xor.b32  	%r1103, %r1103, %r904;
	ld.global.u32 	%r905, [%rd8+68];
	xor.b32  	%r1102, %r1102, %r905;
	ld.global.u32 	%r906, [%rd8+72];
	xor.b32  	%r1101, %r1101, %r906;
	ld.global.u32 	%r907, [%rd8+76];
	xor.b32  	%r1100, %r1100, %r907;
$L__BB0_88:
	and.b32  	%r909, %r878, 16;
	setp.eq.s32 	%p49, %r909, 0;
	@%p49 bra 	$L__BB0_90;
	ld.global.u32 	%r910, [%rd8+80];
	xor.b32  	%r1104, %r1104, %r910;
	ld.global.u32 	%r911, [%rd8+84];
	xor.b32  	%r1103, %r1103, %r911;
	ld.global.u32 	%r912, [%rd8+88];
	xor.b32  	%r1102, %r1102, %r912;
	ld.global.u32 	%r913, [%rd8+92];
	xor.b32  	%r1101, %r1101, %r913;
	ld.global.u32 	%r914, [%rd8+96];
	xor.b32  	%r1100, %r1100, %r914;
$L__BB0_90:
	and.b32  	%r916, %r878, 32;
	setp.eq.s32 	%p50, %r916, 0;
	@%p50 bra 	$L__BB0_92;
	ld.global.u32 	%r917, [%rd8+100];
	xor.b32  	%r1104, %r1104, %r917;
	ld.global.u32 	%r918, [%rd8+104];
	xor.b32  	%r1103, %r1103, %r918;
	ld.global.u32 	%r919, [%rd8+108];
	xor.b32  	%r1102, %r1102, %r919;
	ld.global.u32 	%r920, [%rd8+112];
	xor.b32  	%r1101, %r1101, %r920;
	ld.global.u32 	%r921, [%rd8+116];
	xor.b32  	%r1100, %r1100, %r921;
$L__BB0_92:
	and.b32  	%r923, %r878, 64;
	setp.eq.s32 	%p51, %r923, 0;
	@%p51 bra 	$L__BB0_94;
	ld.global.u32 	%r924, [%rd8+120];
	xor.b32  	%r1104, %r1104, %r924;
	ld.global.u32 	%r925, [%rd8+124];
	xor.b32  	%r1103, %r1103, %r925;
	ld.global.u32 	%r926, [%rd8+128];
	xor.b32  	%r1102, %r1102, %r926;
	ld.global.u32 	%r927, [%rd8+132];
	xor.b32  	%r1101, %r1101, %r927;
	ld.global.u32 	%r928, [%rd8+136];
	xor.b32  	%r1100, %r1100, %r928;
$L__BB0_94:
	and.b32  	%r930, %r878, 128;
	setp.eq.s32 	%p52, %r930, 0;
	@%p52 bra 	$L__BB0_96;
	ld.global.u32 	%r931, [%rd8+140];
	xor.b32  	%r1104, %r1104, %r931;
	ld.global.u32 	%r932, [%rd8+144];
	xor.b32  	%r1103, %r1103, %r932;
	ld.global.u32 	%r933, [%rd8+148];
	xor.b32  	%r1102, %r1102, %r933;
	ld.global.u32 	%r934, [%rd8+152];
	xor.b32  	%r1101, %r1101, %r934;
	ld.global.u32 	%r935, [%rd8+156];
	xor.b32  	%r1100, %r1100, %r935;
$L__BB0_96:
	and.b32  	%r937, %r878, 256;
	setp.eq.s32 	%p53, %r937, 0;
	@%p53 bra 	$L__BB0_98;
	ld.global.u32 	%r938, [%rd8+160];
	xor.b32  	%r1104, %r1104, %r938;
	ld.global.u32 	%r939, [%rd8+164];
	xor.b32  	%r1103, %r1103, %r939;
	ld.global.u32 	%r940, [%rd8+168];
	xor.b32  	%r1102, %r1102, %r940;
	ld.global.u32 	%r941, [%rd8+172];
	xor.b32  	%r1101, %r1101, %r941;
	ld.global.u32 	%r942, [%rd8+176];
	xor.b32  	%r1100, %r1100, %r942;
$L__BB0_98:
	and.b32  	%r944, %r878, 512;
	setp.eq.s32 	%p54, %r944, 0;
	@%p54 bra 	$L__BB0_100;
	ld.global.u32 	%r945, [%rd8+180];
	xor.b32  	%r1104, %r1104, %r945;
	ld.global.u32 	%r946, [%rd8+184];
	xor.b32  	%r1103, %r1103, %r946;
	ld.global.u32 	%r947, [%rd8+188];
	xor.b32  	%r1102, %r1102, %r947;
	ld.global.u32 	%r948, [%rd8+192];
	xor.b32  	%r1101, %r1101, %r948;
	ld.global.u32 	%r949, [%rd8+196];
	xor.b32  	%r1100, %r1100, %r949;
$L__BB0_100:
	and.b32  	%r951, %r878, 1024;
	setp.eq.s32 	%p55, %r951, 0;
	@%p55 bra 	$L__BB0_102;
	ld.global.u32 	%r952, [%rd8+200];
	xor.b32  	%r1104, %r1104, %r952;
	ld.global.u32 	%r953, [%rd8+204];
	xor.b32  	%r1103, %r1103, %r953;
	ld.global.u32 	%r954, [%rd8+208];
	xor.b32  	%r1102, %r1102, %r954;
	ld.global.u32 	%r955, [%rd8+212];
	xor.b32  	%r1101, %r1101, %r955;
	ld.global.u32 	%r956, [%rd8+216];
	xor.b32  	%r1100, %r1100, %r956;
$L__BB0_102:
	and.b32  	%r958, %r878, 2048;
	setp.eq.s32 	%p56, %r958, 0;
	@%p56 bra 	$L__BB0_104;
	ld.global.u32 	%r959, [%rd8+220];
	xor.b32  	%r1104, %r1104, %r959;
	ld.global.u32 	%r960, [%rd8+224];
	xor.b32  	%r1103, %r1103, %r960;
	ld.global.u32 	%r961, [%rd8+228];
	xor.b32  	%r1102, %r1102, %r961;
	ld.global.u32 	%r962, [%rd8+232];
	xor.b32  	%r1101, %r1101, %r962;
	ld.global.u32 	%r963, [%rd8+236];
	xor.b32  	%r1100, %r1100, %r963;
$L__BB0_104:
	and.b32  	%r965, %r878, 4096;
	setp.eq.s32 	%p57, %r965, 0;
	@%p57 bra 	$L__BB0_106;
	ld.global.u32 	%r966, [%rd8+240];
	xor.b32  	%r1104, %r1104, %r966;
	ld.global.u32 	%r967, [%rd8+244];
	xor.b32  	%r1103, %r1103, %r967;
	ld.global.u32 	%r968, [%rd8+248];
	xor.b32  	%r1102, %r1102, %r968;
	ld.global.u32 	%r969, [%rd8+252];
	xor.b32  	%r1101, %r1101, %r969;
	ld.global.u32 	%r970, [%rd8+256];
	xor.b32  	%r1100, %r1100, %r970;
$L__BB0_106:
	and.b32  	%r972, %r878, 8192;
	setp.eq.s32 	%p58, %r972, 0;
	@%p58 bra 	$L__BB0_108;
	ld.global.u32 	%r973, [%rd8+260];
	xor.b32  	%r1104, %r1104, %r973;
	ld.global.u32 	%r974, [%rd8+264];
	xor.b32  	%r1103, %r1103, %r974;
	ld.global.u32 	%r975, [%rd8+268];
	xor.b32  	%r1102, %r1102, %r975;
	ld.global.u32 	%r976, [%rd8+272];
	xor.b32  	%r1101, %r1101, %r976;
	ld.global.u32 	%r977, [%rd8+276];
	xor.b32  	%r1100, %r1100, %r977;
$L__BB0_108:
	and.b32  	%r979, %r878, 16384;
	setp.eq.s32 	%p59, %r979, 0;
	@%p59 bra 	$L__BB0_110;
	ld.global.u32 	%r980, [%rd8+280];
	xor.b32  	%r1104, %r1104, %r980;
	ld.global.u32 	%r981, [%rd8+284];
	xor.b32  	%r1103, %r1103, %r981;
	ld.global.u32 	%r982, [%rd8+288];
	xor.b32  	%r1102, %r1102, %r982;
	ld.global.u32 	%r983, [%rd8+292];
	xor.b32  	%r1101, %r1101, %r983;
	ld.global.u32 	%r984, [%rd8+296];
	xor.b32  	%r1100, %r1100, %r984;
$L__BB0_110:
	and.b32  	%r986, %r878, 32768;
	setp.eq.s32 	%p60, %r986, 0;
	@%p60 bra 	$L__BB0_112;
	ld.global.u32 	%r987, [%rd8+300];
	xor.b32  	%r1104, %r1104, %r987;
	ld.global.u32 	%r988, [%rd8+304];
	xor.b32  	%r1103, %r1103, %r988;
	ld.global.u32 	%r989, [%rd8+308];
	xor.b32  	%r1102, %r1102, %r989;
	ld.global.u32 	%r990, [%rd8+312];
	xor.b32  	%r1101, %r1101, %r990;
	ld.global.u32 	%r991, [%rd8+316];
	xor.b32  	%r1100, %r1100, %r991;
$L__BB0_112:
	add.s32 	%r1283, %r1283, 16;
	setp.ne.s32 	%p61, %r1283, 32;
	@%p61 bra 	$L__BB0_80;
	mad.lo.s32 	%r992, %r1277, -31, %r373;
	add.s32 	%r1277, %r992, 1;
	setp.ne.s32 	%p62, %r1277, 5;
	@%p62 bra 	$L__BB0_79;
	st.local.u32 	[%rd1+4], %r1104;
	st.local.v2.u32 	[%rd1+8], {%r1103, %r1102};
	st.local.v2.u32 	[%rd1+16], {%r1101, %r1100};
$L__BB0_115:
	shr.u64 	%rd33, %rd3, 2;
	add.s32 	%r1087, %r1087, 1;
	setp.gt.u64 	%p63, %rd3, 3;
	@%p63 bra 	$L__BB0_3;
$L__BB0_116:
	mov.b32 	%r993, 0;
	st.local.v2.u32 	[%rd1+24], {%r993, %r993};
	st.local.u32 	[%rd1+32], %r993;
	mov.b64 	%rd26, 0;
	st.local.u64 	[%rd1+40], %rd26;
	shr.u32 	%r994, %r1104, 2;
	xor.b32  	%r995, %r994, %r1104;
	st.local.u32 	[%rd1+4], %r1103;
	st.local.v2.u32 	[%rd1+8], {%r1102, %r1101};
	shl.b32 	%r996, %r1100, 4;
	shl.b32 	%r997, %r995, 1;
	xor.b32  	%r998, %r997, %r996;
	xor.b32  	%r999, %r998, %r995;
	xor.b32  	%r1380, %r999, %r1100;
	st.local.v2.u32 	[%rd1+16], {%r1100, %r1380};
	add.s32 	%r1000, %r2, %r1380;
	add.s32 	%r1001, %r1000, 362437;
	cvt.rn.f32.u32 	%f1, %r1001;
	fma.rn.f32 	%f2, %f1, 0f2F800000, 0f2F000000;
	shl.b32 	%r1002, %r1, 1;
	cvta.to.global.u64 	%rd27, %rd13;
	mul.wide.s32 	%rd28, %r1002, 4;
	add.s64 	%rd10, %rd27, %rd28;
	st.global.f32 	[%rd10], %f2;
	and.b32  	%r1003, %r1, 1;
	setp.eq.b32 	%p64, %r1003, 1;
	not.pred 	%p65, %p64;
	@%p65 bra 	$L__BB0_153;
	mov.b32 	%r1380, 0;
	mov.u64 	%rd32, precalc_xorwow_matrix;
	mov.u32 	%r1103, %r1380;
	mov.u32 	%r1376, %r1380;
$L__BB0_118:
	mul.wide.u32 	%rd29, %r1376, 4;
	add.s64 	%rd30, %rd1, %rd29;
	ld.local.u32 	%r557, [%rd30+4];
	shl.b32 	%r558, %r1376, 5;
	mov.b32 	%r1379, 0;
$L__BB0_119:
	.pragma "nounroll";
	shr.u32 	%r1006, %r557, %r1379;
	and.b32  	%r1007, %r1006, 1;
	setp.eq.b32 	%p66, %r1007, 1;
	not.pred 	%p67, %p66;
	add.s32 	%r1008, %r558, %r1379;
	mul.lo.s32 	%r1009, %r1008, 5;
	mul.wide.u32 	%rd31, %r1009, 4;
	add.s64 	%rd11, %rd32, %rd31;
	@%p67 bra 	$L__BB0_121;
	ld.global.u32 	%r1010, [%rd11];
	xor.b32  	%r1103, %r1103, %r1010;
	ld.global.u32 	%r1011, [%rd11+16];
	xor.b32  	%r1380, %r1380, %r1011;
$L__BB0_121:
	and.b32  	%r1013, %r1006, 2;
	setp.eq.s32 	%p68, %r1013, 0;
	@%p68 bra 	$L__BB0_123;
	ld.global.u32 	%r1014, [%rd11+20];
	xor.b32  	%r1103, %r1103, %r1014;
	ld.global.u32 	%r1015, [%rd11+36];
	xor.b32  	%r1380, %r1380, %r1015;
$L__BB0_123:
	and.b32  	%r1017, %r1006, 4;
	setp.eq.s32 	%p69, %r1017, 0;
	@%p69 bra 	$L__BB0_125;
	ld.global.u32 	%r1018, [%rd11+40];
	xor.b32  	%r1103, %r1103, %r1018;
	ld.global.u32 	%r1019, [%rd11+56];
	xor.b32  	%r1380, %r1380, %r1019;
$L__BB0_125:
	and.b32  	%r1021, %r1006, 8;
	setp.eq.s32 	%p70, %r1021, 0;
	@%p70 bra 	$L__BB0_127;
	ld.global.u32 	%r1022, [%rd11+60];
	xor.b32  	%r1103, %r1103, %r1022;
	ld.global.u32 	%r1023, [%rd11+76];
	xor.b32  	%r1380, %r1380, %r1023;
$L__BB0_127:
	and.b32  	%r1025, %r1006, 16;
	setp.eq.s32 	%p71, %r1025, 0;
	@%p71 bra 	$L__BB0_129;
	ld.global.u32 	%r1026, [%rd11+80];
	xor.b32  	%r1103, %r1103, %r1026;
	ld.global.u32 	%r1027, [%rd11+96];
	xor.b32  	%r1380, %r1380, %r1027;
$L__BB0_129:
	and.b32  	%r1029, %r1006, 32;
	setp.eq.s32 	%p72, %r1029, 0;
	@%p72 bra 	$L__BB0_131;
	ld.global.u32 	%r1030, [%rd11+100];
	xor.b32  	%r1103, %r1103, %r1030;
	ld.global.u32 	%r1031, [%rd11+116];
	xor.b32  	%r1380, %r1380, %r1031;
$L__BB0_131:
	and.b32  	%r1033, %r1006, 64;
	setp.eq.s32 	%p73, %r1033, 0;
	@%p73 bra 	$L__BB0_133;
	ld.global.u32 	%r1034, [%rd11+120];
	xor.b32  	%r1103, %r1103, %r1034;
	ld.global.u32 	%r1035, [%rd11+136];
	xor.b32  	%r1380, %r1380, %r1035;
$L__BB0_133:
	and.b32  	%r1037, %r1006, 128;
	setp.eq.s32 	%p74, %r1037, 0;
	@%p74 bra 	$L__BB0_135;
	ld.global.u32 	%r1038, [%rd11+140];
	xor.b32  	%r1103, %r1103, %r1038;
	ld.global.u32 	%r1039, [%rd11+156];
	xor.b32  	%r1380, %r1380, %r1039;
$L__BB0_135:
	and.b32  	%r1041, %r1006, 256;
	setp.eq.s32 	%p75, %r1041, 0;
	@%p75 bra 	$L__BB0_137;
	ld.global.u32 	%r1042, [%rd11+160];
	xor.b32  	%r1103, %r1103, %r1042;
	ld.global.u32 	%r1043, [%rd11+176];
	xor.b32  	%r1380, %r1380, %r1043;
$L__BB0_137:
	and.b32  	%r1045, %r1006, 512;
	setp.eq.s32 	%p76, %r1045, 0;
	@%p76 bra 	$L__BB0_139;
	ld.global.u32 	%r1046, [%rd11+180];
	xor.b32  	%r1103, %r1103, %r1046;
	ld.global.u32 	%r1047, [%rd11+196];
	xor.b32  	%r1380, %r1380, %r1047;
$L__BB0_139:
	and.b32  	%r1049, %r1006, 1024;
	setp.eq.s32 	%p77, %r1049, 0;
	@%p77 bra 	$L__BB0_141;
	ld.global.u32 	%r1050, [%rd11+200];
	xor.b32  	%r1103, %r1103, %r1050;
	ld.global.u32 	%r1051, [%rd11+216];
	xor.b32  	%r1380, %r1380, %r1051;
$L__BB0_141:
	and.b32  	%r1053, %r1006, 2048;
	setp.eq.s32 	%p78, %r1053, 0;
	@%p78 bra 	$L__BB0_143;
	ld.global.u32 	%r1054, [%rd11+220];
	xor.b32  	%r1103, %r1103, %r1054;
	ld.global.u32 	%r1055, [%rd11+236];
	xor.b32  	%r1380, %r1380, %r1055;
$L__BB0_143:
	and.b32  	%r1057, %r1006, 4096;
	setp.eq.s32 	%p79, %r1057, 0;
	@%p79 bra 	$L__BB0_145;
	ld.global.u32 	%r1058, [%rd11+240];
	xor.b32  	%r1103, %r1103, %r1058;
	ld.global.u32 	%r1059, [%rd11+256];
	xor.b32  	%r1380, %r1380, %r1059;
$L__BB0_145:
	and.b32  	%r1061, %r1006, 8192;
	setp.eq.s32 	%p80, %r1061, 0;
	@%p80 bra 	$L__BB0_147;
	ld.global.u32 	%r1062, [%rd11+260];
	xor.b32  	%r1103, %r1103, %r1062;
	ld.global.u32 	%r1063, [%rd11+276];
	xor.b32  	%r1380, %r1380, %r1063;
$L__BB0_147:
	and.b32  	%r1065, %r1006, 16384;
	setp.eq.s32 	%p81, %r1065, 0;
	@%p81 bra 	$L__BB0_149;
	ld.global.u32 	%r1066, [%rd11+280];
	xor.b32  	%r1103, %r1103, %r1066;
	ld.global.u32 	%r1067, [%rd11+296];
	xor.b32  	%r1380, %r1380, %r1067;
$L__BB0_149:
	and.b32  	%r1069, %r1006, 32768;
	setp.eq.s32 	%p82, %r1069, 0;
	@%p82 bra 	$L__BB0_151;
	ld.global.u32 	%r1070, [%rd11+300];
	xor.b32  	%r1103, %r1103, %r1070;
	ld.global.u32 	%r1071, [%rd11+316];
	xor.b32  	%r1380, %r1380, %r1071;
$L__BB0_151:
	add.s32 	%r1379, %r1379, 16;
	setp.ne.s32 	%p83, %r1379, 32;
	@%p83 bra 	$L__BB0_119;
	mad.lo.s32 	%r1072, %r1376, -31, %r558;
	add.s32 	%r1376, %r1072, 1;
	setp.ne.s32 	%p84, %r1376, 5;
	@%p84 bra 	$L__BB0_118;
$L__BB0_153:
	shr.u32 	%r1073, %r1103, 2;
	xor.b32  	%r1074, %r1073, %r1103;
	shl.b32 	%r1075, %r1380, 4;
	shl.b32 	%r1076, %r1074, 1;
	xor.b32  	%r1077, %r1076, %r1075;
	xor.b32  	%r1078, %r1077, %r1074;
	xor.b32  	%r1079, %r1078, %r1380;
	add.s32 	%r1080, %r2, %r1079;
	add.s32 	%r1081, %r1080, 724874;
	cvt.rn.f32.u32 	%f3, %r1081;
	fma.rn.f32 	%f4, %f3, 0f2F800000, 0f2F000000;
	st.global.f32 	[%rd10+4], %f4;
$L__BB0_154:
	ret;

}


// ===== COMPILED SASS (sm_100) =====

	.target	sm_100

	.elftype	@"ET_EXEC"


//--------------------- .note.nv.tkinfo           --------------------------
	.section	.note.nv.tkinfo,"",@"SHT_NOTE"
	.sectionflags	@"SHF_NOTE_NV_TKINFO"
	.tkinfo
        /*0018*/ 	.word	0x00000002
        /*0030*/ 	.string	""
        /*0030*/ 	.string	"ptxas"
        /*0030*/ 	.string	"Cuda compilation tools, release 13.0, V13.0.88"
        /*0030*/ 	.string	"Build cuda_13.0.r13.0/compiler.36424714_0"
        /*0030*/ 	.string	"-arch sm_100 -m 64 "



//--------------------- .note.nv.cuinfo           --------------------------
	.section	.note.nv.cuinfo,"",@"SHT_NOTE"
	.sectionflags	@"SHF_NOTE_NV_CUINFO"
        /*0018*/ 	.short	0x0002
        /*001a*/ 	.short	0x0064
        /*001c*/ 	.short	0x0082
	.zero		2


//--------------------- .nv.info                  --------------------------
	.section	.nv.info,"",@"SHT_CUDA_INFO"
	.align	4


	//----- nvinfo : EIATTR_REGCOUNT
	.align		4
        /*0000*/ 	.byte	0x04, 0x2f
        /*0002*/ 	.short	(.L_10 - .L_9)
	.align		4
.L_9:
        /*0004*/ 	.word	index@(_Z9testrand1mPfi)
        /*0008*/ 	.word	0x0000001f


	//----- nvinfo : EIATTR_FRAME_SIZE
	.align		4
.L_10:
        /*000c*/ 	.byte	0x04, 0x11
        /*000e*/ 	.short	(.L_12 - .L_11)
	.align		4
.L_11:
        /*0010*/ 	.word	index@(_Z9testrand1mPfi)
        /*0014*/ 	.word	0x00000030


	//----- nvinfo : EIATTR_MIN_STACK_SIZE
	.align		4
.L_12:
        /*0018*/ 	.byte	0x04, 0x12
        /*001a*/ 	.short	(.L_14 - .L_13)
	.align		4
.L_13:
        /*001c*/ 	.word	index@(_Z9testrand1mPfi)
        /*0020*/ 	.word	0x00000030
.L_14:


//--------------------- .nv.compat                --------------------------
	.section	.nv.compat,"",@"SHT_CUDA_COMPAT_INFO"
	.align	4
        /*0000*/ 	.byte	0x02, 0x09, 0x00, 0x00, 0x02, 0x02, 0x01, 0x00, 0x02, 0x05, 0x05, 0x00, 0x03, 0x07, 0x01, 0x01
        /*0010*/ 	.byte	0x02, 0x03, 0x00, 0x00, 0x02, 0x06, 0x01, 0x00, 0x04, 0x0b, 0x08, 0x00, 0x09, 0x00, 0x00, 0x00
        /*0020*/ 	.byte	0x00, 0x00, 0x00, 0x00


//--------------------- .nv.info._Z9testrand1mPfi --------------------------
	.section	.nv.info._Z9testrand1mPfi,"",@"SHT_CUDA_INFO"
	.sectionflags	@""
	.align	4


	//----- nvinfo : EIATTR_CUDA_API_VERSION
	.align		4
        /*0000*/ 	.byte	0x04, 0x37
        /*0002*/ 	.short	(.L_16 - .L_15)
.L_15:
        /*0004*/ 	.word	0x00000082


	//----- nvinfo : EIATTR_KPARAM_INFO
	.align		4
.L_16:
        /*0008*/ 	.byte	0x04, 0x17
        /*000a*/ 	.short	(.L_18 - .L_17)
.L_17:
        /*000c*/ 	.word	0x00000000
        /*0010*/ 	.short	0x0002
        /*0012*/ 	.short	0x0010
        /*0014*/ 	.byte	0x00, 0xf0, 0x11, 0x00


	//----- nvinfo : EIATTR_KPARAM_INFO
	.align		4
.L_18:
        /*0018*/ 	.byte	0x04, 0x17
        /*001a*/ 	.short	(.L_20 - .L_19)
.L_19:
        /*001c*/ 	.word	0x00000000
        /*0020*/ 	.short	0x0001
        /*0022*/ 	.short	0x0008
        /*0024*/ 	.byte	0x00, 0xf5, 0x21, 0x00


	//----- nvinfo : EIATTR_KPARAM_INFO
	.align		4
.L_20:
        /*0028*/ 	.byte	0x04, 0x17
        /*002a*/ 	.short	(.L_22 - .L_21)
.L_21:
        /*002c*/ 	.word	0x00000000
        /*0030*/ 	.short	0x0000
        /*0032*/ 	.short	0x0000
        /*0034*/ 	.byte	0x00, 0xf0, 0x21, 0x00


	//----- nvinfo : EIATTR_SPARSE_MMA_MASK
	.align		4
.L_22:
        /*0038*/ 	.byte	0x03, 0x50
        /*003a*/ 	.short	0x0000


	//----- nvinfo : EIATTR_MAXREG_COUNT
	.align		4
        /*003c*/ 	.byte	0x03, 0x1b
        /*003e*/ 	.short	0x00ff


	//----- nvinfo : EIATTR_MERCURY_ISA_VERSION
	.align		4
        /*0040*/ 	.byte	0x03, 0x5f
        /*0042*/ 	.short	0x0101


	//----- nvinfo : EIATTR_VRC_CTA_INIT_COUNT
	.align		4
        /*0044*/ 	.byte	0x02, 0x4a
	.zero		1
	.zero		1


	//----- nvinfo : EIATTR_EXIT_INSTR_OFFSETS
	.align		4
        /*0048*/ 	.byte	0x04, 0x1c
        /*004a*/ 	.short	(.L_24 - .L_23)


	//   ....[0]....
.L_23:
        /*004c*/ 	.word	0x00000080


	//   ....[1]....
        /*0050*/ 	.word	0x00002f50


	//----- nvinfo : EIATTR_CRS_STACK_SIZE
	.align		4
.L_24:
        /*0054*/ 	.byte	0x04, 0x1e
        /*0056*/ 	.short	(.L_26 - .L_25)
.L_25:
        /*0058*/ 	.word	0x00000000


	//----- nvinfo : EIATTR_CBANK_PARAM_SIZE
	.align		4
.L_26:
        /*005c*/ 	.byte	0x03, 0x19
        /*005e*/ 	.short	0x0014


	//----- nvinfo : EIATTR_PARAM_CBANK
	.align		4
        /*0060*/ 	.byte	0x04, 0x0a
        /*0062*/ 	.short	(.L_28 - .L_27)
	.align		4
.L_27:
        /*0064*/ 	.word	index@(.nv.constant0._Z9testrand1mPfi)
        /*0068*/ 	.short	0x0380
        /*006a*/ 	.short	0x0014


	//----- nvinfo : EIATTR_SW_WAR
	.align		4
.L_28:
        /*006c*/ 	.byte	0x04, 0x36
        /*006e*/ 	.short	(.L_30 - .L_29)
.L_29:
        /*0070*/ 	.word	0x00000008
.L_30:


//--------------------- .nv.callgraph             --------------------------
	.section	.nv.callgraph,"",@"SHT_CUDA_CALLGRAPH"
	.align	4
	.sectionentsize	8
	.align		4
        /*0000*/ 	.word	0x00000000
	.align		4
        /*0004*/ 	.word	0xffffffff
	.align		4
        /*0008*/ 	.word	0x00000000
	.align		4
        /*000c*/ 	.word	0xfffffffe
	.align		4
        /*0010*/ 	.word	0x00000000
	.align		4
        /*0014*/ 	.word	0xfffffffd
	.align		4
        /*0018*/ 	.word	0x00000000
	.align		4
        /*001c*/ 	.word	0xfffffffc


//--------------------- .nv.constant4             --------------------------
	.section	.nv.constant4,"a",@progbits
	.align	8
	.align		8
.nv.constant4:
        /*0000*/ 	.dword	precalc_xorwow_matrix
	.align		8
        /*0008*/ 	.dword	precalc_xorwow_offset_matrix
	.align		8
        /*0010*/ 	.dword	mrg32k3aM1
	.align		8
        /*0018*/ 	.dword	mrg32k3aM2
	.align		8
        /*0020*/ 	.dword	mrg32k3aM1SubSeq
	.align		8
        /*0028*/ 	.dword	mrg32k3aM2SubSeq
	.align		8
        /*0030*/ 	.dword	mrg32k3aM1Seq
	.align		8
        /*0038*/ 	.dword	mrg32k3aM2Seq


//--------------------- .nv.constant3             --------------------------
	.section	.nv.constant3,"a",@progbits
	.align	8
.nv.constant3:
	.type		__cr_lgamma_table,@object
	.size		__cr_lgamma_table,(.L_8 - __cr_lgamma_table)
__cr_lgamma_table:
        /*0000*/ 	.byte	0x00, 0x00, 0x00, 0x00, 0x00, 0x00, 0x00, 0x00, 0x00, 0x00, 0x00, 0x00, 0x00, 0x00, 0x00, 0x00
        /*0010*/ 	.byte	0xef, 0x39, 0xfa, 0xfe, 0x42, 0x2e, 0xe6, 0x3f, 0x02, 0x20, 0x2a, 0xfa, 0x0b, 0xab, 0xfc, 0x3f
        /*0020*/ 	.byte	0xf9, 0x2c, 0x92, 0x7c, 0xa7, 0x6c, 0x09, 0x40, 0xc9, 0x79, 0x44, 0x3c, 0x64, 0x26, 0x13, 0x40
        /*0030*/ 	.byte	0xca, 0x01, 0xcf, 0x3a, 0x27, 0x51, 0x1a, 0x40, 0x30, 0xcc, 0x2d, 0xf3, 0xe1, 0x0c, 0x21, 0x40
        /*0040*/ 	.byte	0x0d, 0xb7, 0xfc, 0x82, 0x8e, 0x35, 0x25, 0x40
.L_8:


//--------------------- .text._Z9testrand1mPfi    --------------------------
	.section	.text._Z9testrand1mPfi,"ax",@progbits
	.align	128
        .global         _Z9testrand1mPfi
        .type           _Z9testrand1mPfi,@function
        .size           _Z9testrand1mPfi,(.L_x_16 - _Z9testrand1mPfi)
        .other          _Z9testrand1mPfi,@"STO_CUDA_ENTRY STV_DEFAULT"
_Z9testrand1mPfi:
.text._Z9testrand1mPfi:
[----:B------:R-:W0:Y:S01]  /*0000*/  LDC R1, c[0x0][0x37c] ;  /* 0x0000df00ff017b82 */ /* 0x000e220000000800 */
[----:B------:R-:W1:Y:S07]  /*0010*/  S2R R10, SR_TID.X ;  /* 0x00000000000a7919 */ /* 0x000e6e0000002100 */
[----:B------:R-:W1:Y:S01]  /*0020*/  S2UR UR4, SR_CTAID.X ;  /* 0x00000000000479c3 */ /* 0x000e620000002500 */
[----:B------:R-:W2:Y:S01]  /*0030*/  LDCU UR5, c[0x0][0x390] ;  /* 0x00007200ff0577ac */ /* 0x000ea20008000800 */
[----:B0-----:R-:W-:-:S06]  /*0040*/  VIADD R1, R1, 0xffffffd0 ;  /* 0xffffffd001017836 */ /* 0x001fcc0000000000 */
[----:B------:R-:W1:Y:S02]  /*0050*/  LDC R3, c[0x0][0x360] ;  /* 0x0000d800ff037b82 */ /* 0x000e640000000800 */
[----:B-1----:R-:W-:-:S05]  /*0060*/  IMAD R10, R3, UR4, R10 ;  /* 0x00000004030a7c24 */ /* 0x002fca000f8e020a */
[----:B--2---:R-:W-:-:S13]  /*0070*/  ISETP.GE.AND P0, PT, R10, UR5, PT ;  /* 0x000000050a007c0c */ /* 0x004fda000bf06270 */
[----:B------:R-:W-:Y:S05]  /*0080*/  @P0 EXIT ;  /* 0x000000000000094d */ /* 0x000fea0003800000 */
[----:B------:R-:W0:Y:S01]  /*0090*/  LDC.64 R2, c[0x0][0x380] ;  /* 0x0000e000ff027b82 */ /* 0x000e220000000a00 */
[----:B------:R-:W-:Y:S01]  /*00a0*/  ISETP.NE.AND P0, PT, R10, RZ, PT ;  /* 0x000000ff0a00720c */ /* 0x000fe20003f05270 */
[----:B------:R-:W1:Y:S01]  /*00b0*/  LDCU.64 UR6, c[0x0][0x358] ;  /* 0x00006b00ff0677ac */ /* 0x000e620008000a00 */
[----:B------:R-:W-:Y:S01]  /*00c0*/  BSSY.RECONVERGENT B0, `(.L_x_0) ;  /* 0x0000262000007945 */ /* 0x000fe20003800200 */
[----:B0-----:R-:W-:Y:S02]  /*00d0*/  LOP3.LUT R0, R2, 0xaad26b49, RZ, 0x3c, !PT ;  /* 0xaad26b4902007812 */ /* 0x001fe400078e3cff */
[----:B------:R-:W-:-:S03]  /*00e0*/  LOP3.LUT R2, R3, 0xf7dcefdd, RZ, 0x3c, !PT ;  /* 0xf7dcefdd03027812 */ /* 0x000fc600078e3cff */
[----:B------:R-:W-:Y:S02]  /*00f0*/  IMAD R0, R0, 0x4182bed5, RZ ;  /* 0x4182bed500007824 */ /* 0x000fe400078e02ff */
[----:B------:R-:W-:Y:S02]  /*0100*/  IMAD R5, R2, -0x658354e5, RZ ;  /* 0x9a7cab1b02057824 */ /* 0x000fe400078e02ff */
[C---:B------:R-:W-:Y:S01]  /*0110*/  VIADD R7, R0.reuse, 0x75bcd15 ;  /* 0x075bcd1500077836 */ /* 0x040fe20000000000 */
[C---:B------:R-:W-:Y:S01]  /*0120*/  LOP3.LUT R2, R0.reuse, 0x159a55e5, RZ, 0x3c, !PT ;  /* 0x159a55e500027812 */ /* 0x040fe200078e3cff */
[C---:B------:R-:W-:Y:S01]  /*0130*/  VIADD R3, R5.reuse, 0x1f123bb5 ;  /* 0x1f123bb505037836 */ /* 0x040fe20000000000 */
[C---:B------:R-:W-:Y:S02]  /*0140*/  IADD3 R6, PT, PT, R0.reuse, 0x64f0c9, R5 ;  /* 0x0064f0c900067810 */ /* 0x040fe40007ffe005 */
[----:B------:R-:W-:Y:S01]  /*0150*/  LOP3.LUT R4, R5, 0x5491333, RZ, 0x3c, !PT ;  /* 0x0549133305047812 */ /* 0x000fe200078e3cff */
[----:B------:R-:W-:Y:S01]  /*0160*/  VIADD R5, R0, 0x583f19 ;  /* 0x00583f1900057836 */ /* 0x000fe20000000000 */
[----:B------:R0:W-:Y:S01]  /*0170*/  STL.64 [R1+0x8], R2 ;  /* 0x0000080201007387 */ /* 0x0001e20000100a00 */
[----:B------:R-:W-:-:S03]  /*0180*/  IMAD.MOV.U32 R0, RZ, RZ, R1 ;  /* 0x000000ffff007224 */ /* 0x000fc600078e0001 */
[----:B------:R0:W-:Y:S04]  /*0190*/  STL.64 [R1], R6 ;  /* 0x0000000601007387 */ /* 0x0001e80000100a00 */
[----:B------:R0:W-:Y:S01]  /*01a0*/  STL.64 [R1+0x10], R4 ;  /* 0x0000100401007387 */ /* 0x0001e20000100a00 */
[----:B-1----:R-:W-:Y:S05]  /*01b0*/  @!P0 BRA `(.L_x_1) ;  /* 0x0000002400488947 */ /* 0x002fea0003800000 */
[--C-:B------:R-:W-:Y:S01]  /*01c0*/  SHF.R.S32.HI R15, RZ, 0x1f, R10.reuse ;  /* 0x0000001fff0f7819 */ /* 0x100fe2000001140a */
[----:B------:R-:W-:Y:S02]  /*01d0*/  IMAD.MOV.U32 R14, RZ, RZ, R10 ;  /* 0x000000ffff0e7224 */ /* 0x000fe400078e000a */
[----:B------:R-:W-:-:S07]  /*01e0*/  IMAD.MOV.U32 R11, RZ, RZ, RZ ;  /* 0x000000ffff0b7224 */ /* 0x000fce00078e00ff */
.L_x_10:
[----:B0-----:R-:W-:Y:S01]  /*01f0*/  LOP3.LUT R6, R14, 0x3, RZ, 0xc0, !PT ;  /* 0x000000030e067812 */ /* 0x001fe200078ec0ff */
[----:B------:R-:W-:Y:S03]  /*0200*/  BSSY.RECONVERGENT B1, `(.L_x_2) ;  /* 0x0000247000017945 */ /* 0x000fe60003800200 */
[----:B------:R-:W-:-:S04]  /*0210*/  ISETP.NE.U32.AND P0, PT, R6, RZ, PT ;  /* 0x000000ff0600720c */ /* 0x000fc80003f05070 */
[----:B------:R-:W-:-:S13]  /*0220*/  ISETP.NE.AND.EX P0, PT, RZ, RZ, PT, P0 ;  /* 0x000000ffff00720c */ /* 0x000fda0003f05300 */
[----:B------:R-:W-:Y:S05]  /*0230*/  @!P0 BRA `(.L_x_3) ;  /* 0x00000024000c8947 */ /* 0x000fea0003800000 */
[----:B------:R-:W0:Y:S01]  /*0240*/  LDC.64 R8, c[0x4][RZ] ;  /* 0x01000000ff087b82 */ /* 0x000e220000000a00 */
[----:B------:R-:W-:Y:S01]  /*0250*/  IMAD.MOV.U32 R17, RZ, RZ, RZ ;  /* 0x000000ffff117224 */ /* 0x000fe200078e00ff */
[----:B------:R-:W-:Y:S02]  /*0260*/  CS2R R4, SRZ ;  /* 0x0000000000047805 */ /* 0x000fe4000001ff00 */
[----:B------:R-:W-:Y:S01]  /*0270*/  CS2R R2, SRZ ;  /* 0x0000000000027805 */ /* 0x000fe2000001ff00 */
[----:B------:R-:W-:Y:S02]  /*0280*/  IMAD.MOV.U32 R7, RZ, RZ, RZ ;  /* 0x000000ffff077224 */ /* 0x000fe400078e00ff */
[----:B0-----:R-:W-:-:S07]  /*0290*/  IMAD.WIDE.U32 R8, R11, 0xc80, R8 ;  /* 0x00000c800b087825 */ /* 0x001fce00078e0008 */
.L_x_5:
[----:B------:R-:W-:-:S06]  /*02a0*/  IMAD R6, R17, 0x4, R0 ;  /* 0x0000000411067824 */ /* 0x000fcc00078e0200 */
[----:B------:R-:W5:Y:S01]  /*02b0*/  LDL R6, [R6+0x4] ;  /* 0x0000040006067983 */ /* 0x000f620000100800 */
[----:B------:R-:W-:-:S05]  /*02c0*/  UMOV UR4, URZ ;  /* 0x000000ff00047c82 */ /* 0x000fca0008000000 */
.L_x_4:
[----:B-----5:R-:W-:Y:S01]  /*02d0*/  SHF.R.U32.HI R22, RZ, UR4, R6 ;  /* 0x00000004ff167c19 */ /* 0x020fe20008011606 */
[----:B------:R-:W-:-:S03]  /*02e0*/  IMAD.SHL.U32 R12, R17, 0x20, RZ ;  /* 0x00000020110c7824 */ /* 0x000fc600078e00ff */
[----:B------:R-:W-:Y:S01]  /*02f0*/  LOP3.LUT R13, R22, 0x1, RZ, 0xc0, !PT ;  /* 0x00000001160d7812 */ /* 0x000fe200078ec0ff */
[----:B------:R-:W-:-:S03]  /*0300*/  VIADD R12, R12, UR4 ;  /* 0x000000040c0c7c36 */ /* 0x000fc60008000000 */
[----:B------:R-:W-:Y:S01]  /*0310*/  ISETP.NE.U32.AND P0, PT, R13, 0x1, PT ;  /* 0x000000010d00780c */ /* 0x000fe20003f05070 */
[----:B------:R-:W-:-:S03]  /*0320*/  IMAD R13, R12, 0x5, RZ ;  /* 0x000000050c0d7824 */ /* 0x000fc600078e02ff */
[----:B------:R-:W-:Y:S01]  /*0330*/  R2P PR, R22, 0x7e ;  /* 0x0000007e16007804 */ /* 0x000fe20000000000 */
[----:B------:R-:W-:-:S08]  /*0340*/  IMAD.WIDE.U32 R12, R13, 0x4, R8 ;  /* 0x000000040d0c7825 */ /* 0x000fd000078e0008 */
[----:B------:R-:W2:Y:S04]  /*0350*/  @!P0 LDG.E R16, desc[UR6][R12.64+0x10] ;  /* 0x000010060c108981 */ /* 0x000ea8000c1e1900 */
[----:B------:R-:W3:Y:S04]  /*0360*/  @P1 LDG.E R18, desc[UR6][R12.64+0x24] ;  /* 0x000024060c121981 */ /* 0x000ee8000c1e1900 */
[----:B------:R-:W4:Y:S04]  /*0370*/  @P2 LDG.E R20, desc[UR6][R12.64+0x38] ;  /* 0x000038060c142981 */ /* 0x000f28000c1e1900 */
[----:B------:R-:W4:Y:S04]  /*0380*/  @P3 LDG.E R24, desc[UR6][R12.64+0x4c] ;  /* 0x00004c060c183981 */ /* 0x000f28000c1e1900 */
[----:B------:R-:W4:Y:S04]  /*0390*/  @P4 LDG.E R26, desc[UR6][R12.64+0x60] ;  /* 0x000060060c1a4981 */ /* 0x000f28000c1e1900 */
[----:B------:R-:W4:Y:S04]  /*03a0*/  @!P0 LDG.E R19, desc[UR6][R12.64+0x4] ;  /* 0x000004060c138981 */ /* 0x000f28000c1e1900 */
[----:B------:R-:W4:Y:S04]  /*03b0*/  @!P0 LDG.E R21, desc[UR6][R12.64+0xc] ;  /* 0x00000c060c158981 */ /* 0x000f28000c1e1900 */
[----:B------:R-:W4:Y:S04]  /*03c0*/  @P1 LDG.E R23, desc[UR6][R12.64+0x18] ;  /* 0x000018060c171981 */ /* 0x000f28000c1e1900 */
[----:B------:R-:W4:Y:S04]  /*03d0*/  @P3 LDG.E R25, desc[UR6][R12.64+0x40] ;  /* 0x000040060c193981 */ /* 0x000f28000c1e1900 */
[----:B------:R-:W4:Y:S04]  /*03e0*/  @P5 LDG.E R27, desc[UR6][R12.64+0x70] ;  /* 0x000070060c1b5981 */ /* 0x000f28000c1e1900 */
[----:B------:R-:W4:Y:S01]  /*03f0*/  @P6 LDG.E R28, desc[UR6][R12.64+0x88] ;  /* 0x000088060c1c6981 */ /* 0x000f22000c1e1900 */
[----:B--2---:R-:W-:-:S03]  /*0400*/  @!P0 LOP3.LUT R5, R5, R16, RZ, 0x3c, !PT ;  /* 0x0000001005058212 */ /* 0x004fc600078e3cff */
[----:B------:R-:W2:Y:S01]  /*0410*/  @!P0 LDG.E R16, desc[UR6][R12.64] ;  /* 0x000000060c108981 */ /* 0x000ea2000c1e1900 */
[----:B---3--:R-:W-:-:S03]  /*0420*/  @P1 LOP3.LUT R5, R5, R18, RZ, 0x3c, !PT ;  /* 0x0000001205051212 */ /* 0x008fc600078e3cff */
[----:B------:R-:W3:Y:S01]  /*0430*/  @!P0 LDG.E R18, desc[UR6][R12.64+0x8] ;  /* 0x000008060c128981 */ /* 0x000ee2000c1e1900 */
[----:B----4-:R-:W-:-:S03]  /*0440*/  @P2 LOP3.LUT R5, R5, R20, RZ, 0x3c, !PT ;  /* 0x0000001405052212 */ /* 0x010fc600078e3cff */
[----:B------:R-:W4:Y:S01]  /*0450*/  @P1 LDG.E R20, desc[UR6][R12.64+0x14] ;  /* 0x000014060c141981 */ /* 0x000f22000c1e1900 */
[----:B------:R-:W-:-:S03]  /*0460*/  @P3 LOP3.LUT R5, R5, R24, RZ, 0x3c, !PT ;  /* 0x0000001805053212 */ /* 0x000fc600078e3cff */
[----:B------:R-:W4:Y:S01]  /*0470*/  @P5 LDG.E R24, desc[UR6][R12.64+0x74] ;  /* 0x000074060c185981 */ /* 0x000f22000c1e1900 */
[----:B------:R-:W-:-:S03]  /*0480*/  @P4 LOP3.LUT R5, R5, R26, RZ, 0x3c, !PT ;  /* 0x0000001a05054212 */ /* 0x000fc600078e3cff */
[----:B------:R-:W4:Y:S01]  /*0490*/  @P3 LDG.E R26, desc[UR6][R12.64+0x44] ;  /* 0x000044060c1a3981 */ /* 0x000f22000c1e1900 */
[----:B------:R-:W-:-:S03]  /*04a0*/  @!P0 LOP3.LUT R2, R2, R19, RZ, 0x3c, !PT ;  /* 0x0000001302028212 */ /* 0x000fc600078e3cff */
[----:B------:R-:W4:Y:S01]  /*04b0*/  @P1 LDG.E R19, desc[UR6][R12.64+0x20] ;  /* 0x000020060c131981 */ /* 0x000f22000c1e1900 */
[----:B------:R-:W-:-:S03]  /*04c0*/  @!P0 LOP3.LUT R4, R4, R21, RZ, 0x3c, !PT ;  /* 0x0000001504048212 */ /* 0x000fc600078e3cff */
[----:B------:R-:W4:Y:S01]  /*04d0*/  @P2 LDG.E R21, desc[UR6][R12.64+0x2c] ;  /* 0x00002c060c152981 */ /* 0x000f22000c1e1900 */
[----:B------:R-:W-:-:S03]  /*04e0*/  @P1 LOP3.LUT R2, R2, R23, RZ, 0x3c, !PT ;  /* 0x0000001702021212 */ /* 0x000fc600078e3cff */
[----:B------:R-:W4:Y:S01]  /*04f0*/  @P2 LDG.E R23, desc[UR6][R12.64+0x34] ;  /* 0x000034060c172981 */ /* 0x000f22000c1e1900 */
[----:B--2---:R-:W-:-:S03]  /*0500*/  @!P0 LOP3.LUT R7, R7, R16, RZ, 0x3c, !PT ;  /* 0x0000001007078212 */ /* 0x004fc600078e3cff */
[----:B------:R-:W2:Y:S01]  /*0510*/  @P1 LDG.E R16, desc[UR6][R12.64+0x1c] ;  /* 0x00001c060c101981 */ /* 0x000ea2000c1e1900 */
[----:B---3--:R-:W-:-:S03]  /*0520*/  @!P0 LOP3.LUT R3, R3, R18, RZ, 0x3c, !PT ;  /* 0x0000001203038212 */ /* 0x008fc600078e3cff */
[----:B------:R-:W3:Y:S01]  /*0530*/  @P2 LDG.E R18, desc[UR6][R12.64+0x28] ;  /* 0x000028060c122981 */ /* 0x000ee2000c1e1900 */
[----:B----4-:R-:W-:-:S03]  /*0540*/  @P1 LOP3.LUT R7, R7, R20, RZ, 0x3c, !PT ;  /* 0x0000001407071212 */ /* 0x010fc600078e3cff */
[----:B------:R-:W4:Y:S01]  /*0550*/  @P2 LDG.E R20, desc[UR6][R12.64+0x30] ;  /* 0x000030060c142981 */ /* 0x000f22000c1e1900 */
[----:B------:R-:W-:-:S03]  /*0560*/  @P5 LOP3.LUT R5, R5, R24, RZ, 0x3c, !PT ;  /* 0x0000001805055212 */ /* 0x000fc600078e3cff */
[----:B------:R-:W4:Y:S01]  /*0570*/  @P3 LDG.E R24, desc[UR6][R12.64+0x3c] ;  /* 0x00003c060c183981 */ /* 0x000f22000c1e1900 */
[----:B------:R-:W-:-:S03]  /*0580*/  @P1 LOP3.LUT R4, R4, R19, RZ, 0x3c, !PT ;  /* 0x0000001304041212 */ /* 0x000fc600078e3cff */
[----:B------:R-:W4:Y:S01]  /*0590*/  @P3 LDG.E R19, desc[UR6][R12.64+0x48] ;  /* 0x000048060c133981 */ /* 0x000f22000c1e1900 */
[----:B------:R-:W-:-:S03]  /*05a0*/  @P2 LOP3.LUT R2, R2, R21, RZ, 0x3c, !PT ;  /* 0x0000001502022212 */ /* 0x000fc600078e3cff */
[----:B------:R-:W4:Y:S01]  /*05b0*/  @P4 LDG.E R21, desc[UR6][R12.64+0x54] ;  /* 0x000054060c154981 */ /* 0x000f22000c1e1900 */
[----:B------:R-:W-:Y:S02]  /*05c0*/  @P2 LOP3.LUT R4, R4, R23, RZ, 0x3c, !PT ;  /* 0x0000001704042212 */ /* 0x000fe400078e3cff */
[----:B------:R-:W-:Y:S01]  /*05d0*/  @P3 LOP3.LUT R2, R2, R25, RZ, 0x3c, !PT ;  /* 0x0000001902023212 */ /* 0x000fe200078e3cff */
[----:B------:R-:W4:Y:S04]  /*05e0*/  @P4 LDG.E R23, desc[UR6][R12.64+0x5c] ;  /* 0x00005c060c174981 */ /* 0x000f28000c1e1900 */
[----:B------:R-:W4:Y:S01]  /*05f0*/  @P5 LDG.E R25, desc[UR6][R12.64+0x68] ;  /* 0x000068060c195981 */ /* 0x000f22000c1e1900 */
[----:B--2---:R-:W-:-:S03]  /*0600*/  @P1 LOP3.LUT R3, R3, R16, RZ, 0x3c, !PT ;  /* 0x0000001003031212 */ /* 0x004fc600078e3cff */
[----:B------:R-:W2:Y:S01]  /*0610*/  @P4 LDG.E R16, desc[UR6][R12.64+0x50] ;  /* 0x000050060c104981 */ /* 0x000ea2000c1e1900 */
[----:B---3--:R-:W-:-:S03]  /*0620*/  @P2 LOP3.LUT R7, R7, R18, RZ, 0x3c, !PT ;  /* 0x0000001207072212 */ /* 0x008fc600078e3cff */
[----:B------:R-:W3:Y:S01]  /*0630*/  @P4 LDG.E R18, desc[UR6][R12.64+0x58] ;  /* 0x000058060c124981 */ /* 0x000ee2000c1e1900 */
[----:B----4-:R-:W-:-:S03]  /*0640*/  @P2 LOP3.LUT R3, R3, R20, RZ, 0x3c, !PT ;  /* 0x0000001403032212 */ /* 0x010fc600078e3cff */
[----:B------:R-:W4:Y:S01]  /*0650*/  @P5 LDG.E R20, desc[UR6][R12.64+0x64] ;  /* 0x000064060c145981 */ /* 0x000f22000c1e1900 */
[----:B------:R-:W-:-:S03]  /*0660*/  @P3 LOP3.LUT R7, R7, R24, RZ, 0x3c, !PT ;  /* 0x0000001807073212 */ /* 0x000fc600078e3cff */
[----:B------:R-:W4:Y:S01]  /*0670*/  @P5 LDG.E R24, desc[UR6][R12.64+0x6c] ;  /* 0x00006c060c185981 */ /* 0x000f22000c1e1900 */
[----:B------:R-:W-:Y:S02]  /*0680*/  LOP3.LUT P0, RZ, R22, 0x80, RZ, 0xc0, !PT ;  /* 0x0000008016ff7812 */ /* 0x000fe4000780c0ff */
[----:B------:R-:W-:Y:S02]  /*0690*/  @P3 LOP3.LUT R3, R3, R26, RZ, 0x3c, !PT ;  /* 0x0000001a03033212 */ /* 0x000fe400078e3cff */
[----:B------:R-:W-:Y:S02]  /*06a0*/  @P3 LOP3.LUT R4, R4, R19, RZ, 0x3c, !PT ;  /* 0x0000001304043212 */ /* 0x000fe400078e3cff */
[----:B------:R-:W4:Y:S01]  /*06b0*/  @P6 LDG.E R19, desc[UR6][R12.64+0x7c] ;  /* 0x00007c060c136981 */ /* 0x000f22000c1e1900 */
[----:B------:R-:W-:-:S03]  /*06c0*/  @P4 LOP3.LUT R2, R2, R21, RZ, 0x3c, !PT ;  /* 0x0000001502024212 */ /* 0x000fc600078e3cff */
[----:B------:R-:W4:Y:S01]  /*06d0*/  @P6 LDG.E R21, desc[UR6][R12.64+0x84] ;  /* 0x000084060c156981 */ /* 0x000f22000c1e1900 */
[----:B------:R-:W-:-:S03]  /*06e0*/  @P4 LOP3.LUT R4, R4, R23, RZ, 0x3c, !PT ;  /* 0x0000001704044212 */ /* 0x000fc600078e3cff */
[----:B------:R-:W4:Y:S01]  /*06f0*/  @P0 LDG.E R26, desc[UR6][R12.64+0x9c] ;  /* 0x00009c060c1a0981 */ /* 0x000f22000c1e1900 */
[----:B------:R-:W-:-:S03]  /*0700*/  @P5 LOP3.LUT R2, R2, R25, RZ, 0x3c, !PT ;  /* 0x0000001902025212 */ /* 0x000fc600078e3cff */
        /* <DEDUP_REMOVED lines=10> */
[----:B------:R-:W-:Y:S02]  /*07b0*/  @P5 LOP3.LUT R4, R4, R27, RZ, 0x3c, !PT ;  /* 0x0000001b04045212 */ /* 0x000fe400078e3cff */
[----:B------:R-:W-:Y:S02]  /*07c0*/  @P6 LOP3.LUT R5, R5, R28, RZ, 0x3c, !PT ;  /* 0x0000001c05056212 */ /* 0x000fe400078e3cff */
[----:B------:R-:W-:Y:S02]  /*07d0*/  @P6 LOP3.LUT R2, R2, R19, RZ, 0x3c, !PT ;  /* 0x0000001302026212 */ /* 0x000fe400078e3cff */
[----:B------:R-:W-:Y:S02]  /*07e0*/  @P6 LOP3.LUT R4, R4, R21, RZ, 0x3c, !PT ;  /* 0x0000001504046212 */ /* 0x000fe400078e3cff */
[----:B------:R-:W-:Y:S02]  /*07f0*/  @P0 LOP3.LUT R5, R5, R26, RZ, 0x3c, !PT ;  /* 0x0000001a05050212 */ /* 0x000fe400078e3cff */
[----:B------:R-:W-:-:S02]  /*0800*/  @P0 LOP3.LUT R2, R2, R23, RZ, 0x3c, !PT ;  /* 0x0000001702020212 */ /* 0x000fc400078e3cff */
[----:B------:R-:W-:Y:S02]  /*0810*/  @P0 LOP3.LUT R4, R4, R25, RZ, 0x3c, !PT ;  /* 0x0000001904040212 */ /* 0x000fe400078e3cff */
[----:B--2---:R-:W-:Y:S02]  /*0820*/  @P6 LOP3.LUT R7, R7, R16, RZ, 0x3c, !PT ;  /* 0x0000001007076212 */ /* 0x004fe400078e3cff */
[----:B---3--:R-:W-:Y:S02]  /*0830*/  @P6 LOP3.LUT R3, R3, R18, RZ, 0x3c, !PT ;  /* 0x0000001203036212 */ /* 0x008fe400078e3cff */
[----:B----4-:R-:W-:Y:S02]  /*0840*/  @P0 LOP3.LUT R7, R7, R20, RZ, 0x3c, !PT ;  /* 0x0000001407070212 */ /* 0x010fe400078e3cff */
[----:B------:R-:W-:Y:S02]  /*0850*/  @P0 LOP3.LUT R3, R3, R24, RZ, 0x3c, !PT ;  /* 0x0000001803030212 */ /* 0x000fe400078e3cff */
[----:B------:R-:W-:-:S13]  /*0860*/  R2P PR, R22.B1, 0x7f ;  /* 0x0000007f16007804 */ /* 0x000fda0000001000 */
[----:B------:R-:W2:Y:S04]  /*0870*/  @P0 LDG.E R16, desc[UR6][R12.64+0xb0] ;  /* 0x0000b0060c100981 */ /* 0x000ea8000c1e1900 */
[----:B------:R-:W3:Y:S04]  /*0880*/  @P1 LDG.E R26, desc[UR6][R12.64+0xc4] ;  /* 0x0000c4060c1a1981 */ /* 0x000ee8000c1e1900 */
[----:B------:R-:W4:Y:S04]  /*0890*/  @P0 LDG.E R20, desc[UR6][R12.64+0xa0] ;  /* 0x0000a0060c140981 */ /* 0x000f28000c1e1900 */
[----:B------:R-:W4:Y:S04]  /*08a0*/  @P2 LDG.E R28, desc[UR6][R12.64+0xd8] ;  /* 0x0000d8060c1c2981 */ /* 0x000f28000c1e1900 */
[----:B------:R-:W4:Y:S04]  /*08b0*/  @P0 LDG.E R24, desc[UR6][R12.64+0xa8] ;  /* 0x0000a8060c180981 */ /* 0x000f28000c1e1900 */
[----:B------:R-:W4:Y:S04]  /*08c0*/  @P0 LDG.E R21, desc[UR6][R12.64+0xac] ;  /* 0x0000ac060c150981 */ /* 0x000f28000c1e1900 */
[----:B------:R-:W4:Y:S04]  /*08d0*/  @P3 LDG.E R23, desc[UR6][R12.64+0xec] ;  /* 0x0000ec060c173981 */ /* 0x000f28000c1e1900 */
[----:B------:R-:W4:Y:S04]  /*08e0*/  @P0 LDG.E R19, desc[UR6][R12.64+0xa4] ;  /* 0x0000a4060c130981 */ /* 0x000f28000c1e1900 */
[----:B------:R-:W4:Y:S04]  /*08f0*/  @P4 LDG.E R18, desc[UR6][R12.64+0x100] ;  /* 0x000100060c124981 */ /* 0x000f28000c1e1900 */
        /* <DEDUP_REMOVED lines=9> */
[----:B------:R-:W3:Y:S01]  /*0990*/  @P6 LDG.E R28, desc[UR6][R12.64+0x128] ;  /* 0x000128060c1c6981 */ /* 0x000ee2000c1e1900 */
        /* <DEDUP_REMOVED lines=10> */
[----:B------:R-:W-:-:S03]  /*0a40*/  LOP3.LUT P0, RZ, R22, 0x8000, RZ, 0xc0, !PT ;  /* 0x0000800016ff7812 */ /* 0x000fc6000780c0ff */
[----:B------:R-:W3:Y:S01]  /*0a50*/  @P3 LDG.E R22, desc[UR6][R12.64+0xe4] ;  /* 0x0000e4060c163981 */ /* 0x000ee2000c1e1900 */
[----:B--2---:R-:W-:-:S03]  /*0a60*/  @P5 LOP3.LUT R5, R5, R16, RZ, 0x3c, !PT ;  /* 0x0000001005055212 */ /* 0x004fc600078e3cff */
[----:B------:R-:W2:Y:S01]  /*0a70*/  @P5 LDG.E R16, desc[UR6][R12.64+0x104] ;  /* 0x000104060c105981 */ /* 0x000ea2000c1e1900 */
[----:B----4-:R-:W-:-:S03]  /*0a80*/  @P1 LOP3.LUT R7, R7, R20, RZ, 0x3c, !PT ;  /* 0x0000001407071212 */ /* 0x010fc600078e3cff */
[----:B------:R-:W4:Y:S01]  /*0a90*/  @P3 LDG.E R20, desc[UR6][R12.64+0xdc] ;  /* 0x0000dc060c143981 */ /* 0x000f22000c1e1900 */
[----:B---3--:R-:W-:-:S03]  /*0aa0*/  @P1 LOP3.LUT R3, R3, R24, RZ, 0x3c, !PT ;  /* 0x0000001803031212 */ /* 0x008fc600078e3cff */
[----:B------:R-:W3:Y:S01]  /*0ab0*/  @P4 LDG.E R24, desc[UR6][R12.64+0xf0] ;  /* 0x0000f0060c184981 */ /* 0x000ee2000c1e1900 */
[----:B------:R-:W-:-:S03]  /*0ac0*/  @P1 LOP3.LUT R2, R2, R21, RZ, 0x3c, !PT ;  /* 0x0000001502021212 */ /* 0x000fc600078e3cff */
[----:B------:R-:W2:Y:S01]  /*0ad0*/  @P3 LDG.E R21, desc[UR6][R12.64+0xe0] ;  /* 0x0000e0060c153981 */ /* 0x000ea2000c1e1900 */
[----:B------:R-:W-:Y:S02]  /*0ae0*/  @P1 LOP3.LUT R4, R4, R23, RZ, 0x3c, !PT ;  /* 0x0000001704041212 */ /* 0x000fe400078e3cff */
[----:B------:R-:W-:Y:S01]  /*0af0*/  @P2 LOP3.LUT R2, R2, R25, RZ, 0x3c, !PT ;  /* 0x0000001902022212 */ /* 0x000fe200078e3cff */
[----:B------:R-:W2:Y:S01]  /*0b00*/  @P3 LDG.E R23, desc[UR6][R12.64+0xe8] ;  /* 0x0000e8060c173981 */ /* 0x000ea2000c1e1900 */
[----:B------:R-:W-:-:S03]  /*0b10*/  @P2 LOP3.LUT R7, R7, R26, RZ, 0x3c, !PT ;  /* 0x0000001a07072212 */ /* 0x000fc600078e3cff */
[----:B------:R-:W2:Y:S01]  /*0b20*/  @P4 LDG.E R25, desc[UR6][R12.64+0xf4] ;  /* 0x0000f4060c194981 */ /* 0x000ea2000c1e1900 */
[----:B------:R-:W-:-:S03]  /*0b30*/  @P2 LOP3.LUT R4, R4, R19, RZ, 0x3c, !PT ;  /* 0x0000001304042212 */ /* 0x000fc600078e3cff */
[----:B------:R-:W2:Y:S04]  /*0b40*/  @P4 LDG.E R26, desc[UR6][R12.64+0xf8] ;  /* 0x0000f8060c1a4981 */ /* 0x000ea8000c1e1900 */
[----:B------:R-:W2:Y:S01]  /*0b50*/  @P5 LDG.E R19, desc[UR6][R12.64+0x108] ;  /* 0x000108060c135981 */ /* 0x000ea2000c1e1900 */
[----:B------:R-:W-:-:S03]  /*0b60*/  @P2 LOP3.LUT R3, R3, R18, RZ, 0x3c, !PT ;  /* 0x0000001203032212 */ /* 0x000fc600078e3cff */
[----:B------:R-:W2:Y:S01]  /*0b70*/  @P5 LDG.E R18, desc[UR6][R12.64+0x10c] ;  /* 0x00010c060c125981 */ /* 0x000ea2000c1e1900 */
[----:B------:R-:W-:-:S03]  /*0b80*/  @P3 LOP3.LUT R3, R3, R22, RZ, 0x3c, !PT ;  /* 0x0000001603033212 */ /* 0x000fc600078e3cff */
[----:B------:R-:W2:Y:S01]  /*0b90*/  @P0 LDG.E R22, desc[UR6][R12.64+0x12c] ;  /* 0x00012c060c160981 */ /* 0x000ea2000c1e1900 */
[----:B----4-:R-:W-:-:S03]  /*0ba0*/  @P3 LOP3.LUT R7, R7, R20, RZ, 0x3c, !PT ;  /* 0x0000001407073212 */ /* 0x010fc600078e3cff */
[----:B------:R-:W4:Y:S01]  /*0bb0*/  @P6 LDG.E R20, desc[UR6][R12.64+0x118] ;  /* 0x000118060c146981 */ /* 0x000f22000c1e1900 */
[----:B---3--:R-:W-:-:S03]  /*0bc0*/  @P4 LOP3.LUT R7, R7, R24, RZ, 0x3c, !PT ;  /* 0x0000001807074212 */ /* 0x008fc600078e3cff */
[----:B------:R-:W3:Y:S01]  /*0bd0*/  @P0 LDG.E R24, desc[UR6][R12.64+0x134] ;  /* 0x000134060c180981 */ /* 0x000ee2000c1e1900 */
[----:B--2---:R-:W-:-:S03]  /*0be0*/  @P3 LOP3.LUT R2, R2, R21, RZ, 0x3c, !PT ;  /* 0x0000001502023212 */ /* 0x004fc600078e3cff */
[----:B------:R-:W2:Y:S01]  /*0bf0*/  @P5 LDG.E R21, desc[UR6][R12.64+0x110] ;  /* 0x000110060c155981 */ /* 0x000ea2000c1e1900 */
[----:B------:R-:W-:Y:S02]  /*0c00*/  @P5 LOP3.LUT R7, R7, R16, RZ, 0x3c, !PT ;  /* 0x0000001007075212 */ /* 0x000fe400078e3cff */
[----:B------:R-:W-:Y:S01]  /*0c10*/  @P3 LOP3.LUT R4, R4, R23, RZ, 0x3c, !PT ;  /* 0x0000001704043212 */ /* 0x000fe200078e3cff */
[----:B------:R-:W3:Y:S01]  /*0c20*/  @P6 LDG.E R16, desc[UR6][R12.64+0x120] ;  /* 0x000120060c106981 */ /* 0x000ee2000c1e1900 */
[----:B------:R-:W-:-:S03]  /*0c30*/  @P4 LOP3.LUT R2, R2, R25, RZ, 0x3c, !PT ;  /* 0x0000001902024212 */ /* 0x000fc600078e3cff */
[----:B------:R-:W3:Y:S01]  /*0c40*/  @P6 LDG.E R23, desc[UR6][R12.64+0x11c] ;  /* 0x00011c060c176981 */ /* 0x000ee2000c1e1900 */
[----:B------:R-:W-:-:S03]  /*0c50*/  @P4 LOP3.LUT R4, R4, R27, RZ, 0x3c, !PT ;  /* 0x0000001b04044212 */ /* 0x000fc600078e3cff */
[----:B------:R-:W3:Y:S01]  /*0c60*/  @P6 LDG.E R25, desc[UR6][R12.64+0x124] ;  /* 0x000124060c196981 */ /* 0x000ee2000c1e1900 */
[----:B------:R-:W-:Y:S02]  /*0c70*/  @P4 LOP3.LUT R3, R3, R26, RZ, 0x3c, !PT ;  /* 0x0000001a03034212 */ /* 0x000fe400078e3cff */
[----:B------:R-:W-:Y:S01]  /*0c80*/  @P5 LOP3.LUT R2, R2, R19, RZ, 0x3c, !PT ;  /* 0x0000001302025212 */ /* 0x000fe200078e3cff */
[----:B------:R-:W3:Y:S04]  /*0c90*/  @P0 LDG.E R26, desc[UR6][R12.64+0x13c] ;  /* 0x00013c060c1a0981 */ /* 0x000ee8000c1e1900 */
[----:B------:R-:W3:Y:S04]  /*0ca0*/  @P0 LDG.E R19, desc[UR6][R12.64+0x130] ;  /* 0x000130060c130981 */ /* 0x000ee8000c1e1900 */
[----:B------:R-:W3:Y:S01]  /*0cb0*/  @P0 LDG.E R27, desc[UR6][R12.64+0x138] ;  /* 0x000138060c1b0981 */ /* 0x000ee2000c1e1900 */
[----:B------:R-:W-:Y:S01]  /*0cc0*/  UIADD3 UR4, UPT, UPT, UR4, 0x10, URZ ;  /* 0x0000001004047890 */ /* 0x000fe2000fffe0ff */
[----:B------:R-:W-:-:S03]  /*0cd0*/  @P5 LOP3.LUT R3, R3, R18, RZ, 0x3c, !PT ;  /* 0x0000001203035212 */ /* 0x000fc600078e3cff */
[----:B------:R-:W-:Y:S01]  /*0ce0*/  UISETP.NE.AND UP0, UPT, UR4, 0x20, UPT ;  /* 0x000000200400788c */ /* 0x000fe2000bf05270 */
[----:B------:R-:W-:Y:S02]  /*0cf0*/  @P6 LOP3.LUT R5, R5, R28, RZ, 0x3c, !PT ;  /* 0x0000001c05056212 */ /* 0x000fe400078e3cff */
[----:B----4-:R-:W-:-:S04]  /*0d00*/  @P6 LOP3.LUT R7, R7, R20, RZ, 0x3c, !PT ;  /* 0x0000001407076212 */ /* 0x010fc800078e3cff */
[----:B------:R-:W-:Y:S02]  /*0d10*/  @P0 LOP3.LUT R7, R7, R22, RZ, 0x3c, !PT ;  /* 0x0000001607070212 */ /* 0x000fe400078e3cff */
[----:B--2---:R-:W-:Y:S02]  /*0d20*/  @P5 LOP3.LUT R4, R4, R21, RZ, 0x3c, !PT ;  /* 0x0000001504045212 */ /* 0x004fe400078e3cff */
[----:B---3--:R-:W-:Y:S02]  /*0d30*/  @P6 LOP3.LUT R3, R3, R16, RZ, 0x3c, !PT ;  /* 0x0000001003036212 */ /* 0x008fe400078e3cff */
[----:B------:R-:W-:Y:S02]  /*0d40*/  @P6 LOP3.LUT R2, R2, R23, RZ, 0x3c, !PT ;  /* 0x0000001702026212 */ /* 0x000fe400078e3cff */
[----:B------:R-:W-:Y:S02]  /*0d50*/  @P6 LOP3.LUT R4, R4, R25, RZ, 0x3c, !PT ;  /* 0x0000001904046212 */ /* 0x000fe400078e3cff */
[----:B------:R-:W-:-:S02]  /*0d60*/  @P0 LOP3.LUT R3, R3, R24, RZ, 0x3c, !PT ;  /* 0x0000001803030212 */ /* 0x000fc400078e3cff */
[----:B------:R-:W-:Y:S02]  /*0d70*/  @P0 LOP3.LUT R5, R5, R26, RZ, 0x3c, !PT ;  /* 0x0000001a05050212 */ /* 0x000fe400078e3cff */
[----:B------:R-:W-:Y:S02]  /*0d80*/  @P0 LOP3.LUT R2, R2, R19, RZ, 0x3c, !PT ;  /* 0x0000001302020212 */ /* 0x000fe400078e3cff */
[----:B------:R-:W-:Y:S01]  /*0d90*/  @P0 LOP3.LUT R4, R4, R27, RZ, 0x3c, !PT ;  /* 0x0000001b04040212 */ /* 0x000fe200078e3cff */
[----:B------:R-:W-:Y:S06]  /*0da0*/  BRA.U UP0, `(.L_x_4) ;  /* 0xfffffff500487547 */ /* 0x000fec000b83ffff */
[----:B------:R-:W-:-:S05]  /*0db0*/  VIADD R17, R17, 0x1 ;  /* 0x0000000111117836 */ /* 0x000fca0000000000 */
[----:B------:R-:W-:-:S13]  /*0dc0*/  ISETP.NE.AND P0, PT, R17, 0x5, PT ;  /* 0x000000051100780c */ /* 0x000fda0003f05270 */
[----:B------:R-:W-:Y:S05]  /*0dd0*/  @P0 BRA `(.L_x_5) ;  /* 0xfffffff400300947 */ /* 0x000fea000383ffff */
[----:B------:R-:W-:Y:S01]  /*0de0*/  LOP3.LUT R6, R14, 0x3, RZ, 0xc0, !PT ;  /* 0x000000030e067812 */ /* 0x000fe200078ec0ff */
[----:B------:R0:W-:Y:S03]  /*0df0*/  STL [R1+0x4], R7 ;  /* 0x0000040701007387 */ /* 0x0001e60000100800 */
[----:B------:R-:W-:Y:S01]  /*0e00*/  ISETP.NE.U32.AND P0, PT, R6, 0x1, PT ;  /* 0x000000010600780c */ /* 0x000fe20003f05070 */
[----:B------:R0:W-:Y:S03]  /*0e10*/  STL.64 [R1+0x8], R2 ;  /* 0x0000080201007387 */ /* 0x0001e60000100a00 */
[----:B------:R-:W-:Y:S01]  /*0e20*/  ISETP.NE.AND.EX P0, PT, RZ, RZ, PT, P0 ;  /* 0x000000ffff00720c */ /* 0x000fe20003f05300 */
[----:B------:R0:W-:-:S12]  /*0e30*/  STL.64 [R1+0x10], R4 ;  /* 0x0000100401007387 */ /* 0x0001d80000100a00 */
[----:B0-----:R-:W-:Y:S05]  /*0e40*/  @!P0 BRA `(.L_x_3) ;  /* 0x0000001800088947 */ /* 0x001fea0003800000 */
[----:B------:R-:W-:Y:S01]  /*0e50*/  UMOV UR4, URZ ;  /* 0x000000ff00047c82 */ /* 0x000fe20008000000 */
[----:B------:R-:W-:Y:S01]  /*0e60*/  UMOV UR5, URZ ;  /* 0x000000ff00057c82 */ /* 0x000fe20008000000 */
[----:B------:R-:W-:Y:S02]  /*0e70*/  IMAD.MOV.U32 R17, RZ, RZ, RZ ;  /* 0x000000ffff117224 */ /* 0x000fe400078e00ff */
[----:B------:R-:W-:Y:S02]  /*0e80*/  IMAD.MOV.U32 R7, RZ, RZ, RZ ;  /* 0x000000ffff077224 */ /* 0x000fe400078e00ff */
[----:B------:R-:W-:Y:S02]  /*0e90*/  IMAD.U32 R5, RZ, RZ, UR4 ;  /* 0x00000004ff057e24 */ /* 0x000fe4000f8e00ff */
[----:B------:R-:W-:Y:S02]  /*0ea0*/  IMAD.U32 R4, RZ, RZ, UR5 ;  /* 0x00000005ff047e24 */ /* 0x000fe4000f8e00ff */
[----:B------:R-:W-:-:S02]  /*0eb0*/  IMAD.U32 R3, RZ, RZ, UR4 ;  /* 0x00000004ff037e24 */ /* 0x000fc4000f8e00ff */
[----:B------:R-:W-:-:S07]  /*0ec0*/  IMAD.U32 R2, RZ, RZ, UR5 ;  /* 0x00000005ff027e24 */ /* 0x000fce000f8e00ff */
.L_x_7:
[----:B------:R-:W-:-:S06]  /*0ed0*/  IMAD R6, R17, 0x4, R0 ;  /* 0x0000000411067824 */ /* 0x000fcc00078e0200 */
[----:B------:R-:W5:Y:S01]  /*0ee0*/  LDL R6, [R6+0x4] ;  /* 0x0000040006067983 */ /* 0x000f620000100800 */
[----:B------:R-:W-:-:S05]  /*0ef0*/  UMOV UR4, URZ ;  /* 0x000000ff00047c82 */ /* 0x000fca0008000000 */
.L_x_6:
        /* <DEDUP_REMOVED lines=183> */
[----:B0-----:R-:W-:Y:S05]  /*1a70*/  @P0 BRA `(.L_x_3) ;  /* 0x0000000800fc0947 */ /* 0x001fea0003800000 */
        /* <DEDUP_REMOVED lines=8> */
.L_x_9:
[----:B------:R-:W-:-:S06]  /*1b00*/  IMAD R6, R17, 0x4, R0 ;  /* 0x0000000411067824 */ /* 0x000fcc00078e0200 */
[----:B------:R-:W5:Y:S01]  /*1b10*/  LDL R6, [R6+0x4] ;  /* 0x0000040006067983 */ /* 0x000f620000100800 */
[----:B------:R-:W-:-:S05]  /*1b20*/  UMOV UR4, URZ ;  /* 0x000000ff00047c82 */ /* 0x000fca0008000000 */
.L_x_8:
        /* <DEDUP_REMOVED lines=177> */
[----:B------:R0:W-:Y:S04]  /*2640*/  STL [R1+0x4], R7 ;  /* 0x0000040701007387 */ /* 0x0001e80000100800 */
[----:B------:R0:W-:Y:S04]  /*2650*/  STL.64 [R1+0x8], R2 ;  /* 0x0000080201007387 */ /* 0x0001e80000100a00 */
[----:B------:R0:W-:Y:S02]  /*2660*/  STL.64 [R1+0x10], R4 ;  /* 0x0000100401007387 */ /* 0x0001e40000100a00 */
.L_x_3:
[----:B------:R-:W-:Y:S05]  /*2670*/  BSYNC.RECONVERGENT B1 ;  /* 0x0000000000017941 */ /* 0x000fea0003800200 */
.L_x_2:
[C---:B------:R-:W-:Y:S01]  /*2680*/  ISETP.GT.U32.AND P0, PT, R14.reuse, 0x3, PT ;  /* 0x000000030e00780c */ /* 0x040fe20003f04070 */
[----:B------:R-:W-:Y:S01]  /*2690*/  VIADD R11, R11, 0x1 ;  /* 0x000000010b0b7836 */ /* 0x000fe20000000000 */
[--C-:B------:R-:W-:Y:S02]  /*26a0*/  SHF.R.U64 R14, R14, 0x2, R15.reuse ;  /* 0x000000020e0e7819 */ /* 0x100fe4000000120f */
[----:B------:R-:W-:Y:S02]  /*26b0*/  ISETP.GT.U32.AND.EX P0, PT, R15, RZ, PT, P0 ;  /* 0x000000ff0f00720c */ /* 0x000fe40003f04100 */
[----:B------:R-:W-:-:S11]  /*26c0*/  SHF.R.U32.HI R15, RZ, 0x2, R15 ;  /* 0x00000002ff0f7819 */ /* 0x000fd6000001160f */
[----:B------:R-:W-:Y:S05]  /*26d0*/  @P0 BRA `(.L_x_10) ;  /* 0xffffffd800c40947 */ /* 0x000fea000383ffff */
.L_x_1:
[----:B------:R-:W-:Y:S05]  /*26e0*/  BSYNC.RECONVERGENT B0 ;  /* 0x0000000000007941 */ /* 0x000fea0003800200 */
.L_x_0:
[----:B------:R-:W1:Y:S01]  /*26f0*/  LDC.64 R8, c[0x0][0x380] ;  /* 0x0000e000ff087b82 */ /* 0x000e620000000a00 */
[----:B0-----:R-:W-:Y:S01]  /*2700*/  SHF.R.U32.HI R6, RZ, 0x2, R7 ;  /* 0x00000002ff067819 */ /* 0x001fe20000011607 */
[----:B------:R-:W-:Y:S01]  /*2710*/  IMAD.SHL.U32 R15, R10, 0x2, RZ ;  /* 0x000000020a0f7824 */ /* 0x000fe200078e00ff */
[----:B------:R0:W-:Y:S01]  /*2720*/  STL.64 [R1+0x18], RZ ;  /* 0x000018ff01007387 */ /* 0x0001e20000100a00 */
[----:B------:R-:W-:Y:S01]  /*2730*/  BSSY.RECONVERGENT B0, `(.L_x_11) ;  /* 0x0000076000007945 */ /* 0x000fe20003800200 */
[----:B------:R-:W-:Y:S01]  /*2740*/  LOP3.LUT R6, R6, R7, RZ, 0x3c, !PT ;  /* 0x0000000706067212 */ /* 0x000fe200078e3cff */
[----:B------:R-:W-:Y:S01]  /*2750*/  IMAD.SHL.U32 R7, R5, 0x10, RZ ;  /* 0x0000001005077824 */ /* 0x000fe200078e00ff */
[----:B------:R0:W-:Y:S01]  /*2760*/  STL [R1+0x20], RZ ;  /* 0x000020ff01007387 */ /* 0x0001e20000100800 */
[----:B------:R-:W2:Y:S03]  /*2770*/  LDC.64 R12, c[0x0][0x388] ;  /* 0x0000e200ff0c7b82 */ /* 0x000ea60000000a00 */
[----:B------:R0:W-:Y:S04]  /*2780*/  STL.64 [R1+0x28], RZ ;  /* 0x000028ff01007387 */ /* 0x0001e80000100a00 */
[----:B------:R0:W-:Y:S01]  /*2790*/  STL [R1+0x4], R2 ;  /* 0x0000040201007387 */ /* 0x0001e20000100800 */
[----:B-1----:R-:W-:Y:S01]  /*27a0*/  LOP3.LUT R11, R8, 0xaad26b49, RZ, 0x3c, !PT ;  /* 0xaad26b49080b7812 */ /* 0x002fe200078e3cff */
[----:B------:R-:W-:Y:S01]  /*27b0*/  IMAD.SHL.U32 R8, R6, 0x2, RZ ;  /* 0x0000000206087824 */ /* 0x000fe200078e00ff */
[----:B------:R-:W-:-:S03]  /*27c0*/  LOP3.LUT R9, R9, 0xf7dcefdd, RZ, 0x3c, !PT ;  /* 0xf7dcefdd09097812 */ /* 0x000fc600078e3cff */
[----:B------:R-:W-:Y:S01]  /*27d0*/  IMAD R11, R11, 0x4182bed5, RZ ;  /* 0x4182bed50b0b7824 */ /* 0x000fe200078e02ff */
[----:B------:R-:W-:Y:S01]  /*27e0*/  LOP3.LUT R8, R6, R8, R7, 0x96, !PT ;  /* 0x0000000806087212 */ /* 0x000fe200078e9607 */
[----:B------:R-:W-:Y:S02]  /*27f0*/  IMAD R14, R9, -0x658354e5, RZ ;  /* 0x9a7cab1b090e7824 */ /* 0x000fe400078e02ff */
[----:B------:R-:W-:Y:S01]  /*2800*/  IMAD.MOV.U32 R9, RZ, RZ, R4 ;  /* 0x000000ffff097224 */ /* 0x000fe200078e0004 */
[----:B------:R-:W-:Y:S01]  /*2810*/  LOP3.LUT R7, R8, R5, RZ, 0x3c, !PT ;  /* 0x0000000508077212 */ /* 0x000fe200078e3cff */
[----:B------:R-:W-:Y:S01]  /*2820*/  IMAD.MOV.U32 R8, RZ, RZ, R3 ;  /* 0x000000ffff087224 */ /* 0x000fe200078e0003 */
[----:B------:R-:W-:Y:S01]  /*2830*/  IADD3 R14, PT, PT, R11, 0x64f0c9, R14 ;  /* 0x0064f0c90b0e7810 */ /* 0x000fe20007ffe00e */
[----:B------:R-:W-:Y:S01]  /*2840*/  IMAD.MOV.U32 R11, RZ, RZ, 0x2f800000 ;  /* 0x2f800000ff0b7424 */ /* 0x000fe200078e00ff */
[----:B------:R-:W-:Y:S01]  /*2850*/  LOP3.LUT R3, R10, 0x1, RZ, 0xc0, !PT ;  /* 0x000000010a037812 */ /* 0x000fe200078ec0ff */
[----:B--2---:R-:W-:Y:S01]  /*2860*/  IMAD.WIDE R12, R15, 0x4, R12 ;  /* 0x000000040f0c7825 */ /* 0x004fe200078e020c */
[----:B------:R-:W-:Y:S01]  /*2870*/  IADD3 R6, PT, PT, R14, 0x587c5, R7 ;  /* 0x000587c50e067810 */ /* 0x000fe20007ffe007 */
[----:B------:R0:W-:Y:S01]  /*2880*/  STL.64 [R1+0x8], R8 ;  /* 0x0000080801007387 */ /* 0x0001e20000100a00 */
[----:B------:R-:W-:-:S02]  /*2890*/  ISETP.NE.U32.AND P0, PT, R3, 0x1, PT ;  /* 0x000000010300780c */ /* 0x000fc40003f05070 */
[----:B------:R-:W-:-:S05]  /*28a0*/  I2FP.F32.U32 R6, R6 ;  /* 0x0000000600067245 */ /* 0x000fca0000201000 */
[----:B------:R-:W-:Y:S01]  /*28b0*/  FFMA R11, R6, R11, 1.1641532182693481445e-10 ;  /* 0x2f000000060b7423 */ /* 0x000fe2000000000b */
[----:B------:R-:W-:-:S04]  /*28c0*/  IMAD.MOV.U32 R6, RZ, RZ, R5 ;  /* 0x000000ffff067224 */ /* 0x000fc800078e0005 */
[----:B------:R0:W-:Y:S04]  /*28d0*/  STG.E desc[UR6][R12.64], R11 ;  /* 0x0000000b0c007986 */ /* 0x0001e8000c101906 */
[----:B------:R0:W-:Y:S01]  /*28e0*/  STL.64 [R1+0x10], R6 ;  /* 0x0000100601007387 */ /* 0x0001e20000100a00 */
[----:B------:R-:W-:Y:S05]  /*28f0*/  @P0 BRA `(.L_x_12) ;  /* 0x0000000400640947 */ /* 0x000fea0003800000 */
[----:B------:R-:W-:Y:S01]  /*2900*/  UMOV UR4, URZ ;  /* 0x000000ff00047c82 */ /* 0x000fe20008000000 */
[----:B------:R-:W-:Y:S02]  /*2910*/  IMAD.MOV.U32 R3, RZ, RZ, RZ ;  /* 0x000000ffff037224 */ /* 0x000fe400078e00ff */
[----:B0-----:R-:W-:Y:S02]  /*2920*/  IMAD.MOV.U32 R7, RZ, RZ, RZ ;  /* 0x000000ffff077224 */ /* 0x001fe400078e00ff */
[----:B------:R-:W-:-:S07]  /*2930*/  IMAD.U32 R2, RZ, RZ, UR4 ;  /* 0x00000004ff027e24 */ /* 0x000fce000f8e00ff */
.L_x_14:
[----:B------:R-:W-:-:S06]  /*2940*/  IMAD R6, R3, 0x4, R0 ;  /* 0x0000000403067824 */ /* 0x000fcc00078e0200 */
[----:B------:R-:W5:Y:S01]  /*2950*/  LDL R6, [R6+0x4] ;  /* 0x0000040006067983 */ /* 0x000f620000100800 */
[----:B------:R-:W-:Y:S01]  /*2960*/  IMAD.SHL.U32 R8, R3, 0x20, RZ ;  /* 0x0000002003087824 */ /* 0x000fe200078e00ff */
[----:B------:R-:W-:-:S06]  /*2970*/  UMOV UR4, URZ ;  /* 0x000000ff00047c82 */ /* 0x000fcc0008000000 */
.L_x_13:
[----:B------:R-:W0:Y:S01]  /*2980*/  LDC.64 R4, c[0x4][RZ] ;  /* 0x01000000ff047b82 */ /* 0x000e220000000a00 */
[----:B-----5:R-:W-:Y:S01]  /*2990*/  SHF.R.U32.HI R23, RZ, UR4, R6 ;  /* 0x00000004ff177c19 */ /* 0x020fe20008011606 */
[----:B------:R-:W-:-:S03]  /*29a0*/  VIADD R9, R8, UR4 ;  /* 0x0000000408097c36 */ /* 0x000fc60008000000 */
[----:B------:R-:W-:Y:S01]  /*29b0*/  LOP3.LUT R10, R23, 0x1, RZ, 0xc0, !PT ;  /* 0x00000001170a7812 */ /* 0x000fe200078ec0ff */
[----:B------:R-:W-:-:S03]  /*29c0*/  IMAD R9, R9, 0x5, RZ ;  /* 0x0000000509097824 */ /* 0x000fc600078e02ff */
[----:B------:R-:W-:Y:S01]  /*29d0*/  ISETP.NE.U32.AND P0, PT, R10, 0x1, PT ;  /* 0x000000010a00780c */ /* 0x000fe20003f05070 */
[----:B0-----:R-:W-:-:S12]  /*29e0*/  IMAD.WIDE.U32 R4, R9, 0x4, R4 ;  /* 0x0000000409047825 */ /* 0x001fd800078e0004 */
[----:B------:R-:W2:Y:S04]  /*29f0*/  @!P0 LDG.E R9, desc[UR6][R4.64] ;  /* 0x0000000604098981 */ /* 0x000ea8000c1e1900 */
[----:B------:R-:W3:Y:S01]  /*2a00*/  @!P0 LDG.E R10, desc[UR6][R4.64+0x10] ;  /* 0x00001006040a8981 */ /* 0x000ee2000c1e1900 */
[----:B------:R-:W-:-:S13]  /*2a10*/  R2P PR, R23, 0x7e ;  /* 0x0000007e17007804 */ /* 0x000fda0000000000 */
        /* <DEDUP_REMOVED lines=10> */
[----:B--2---:R-:W-:-:S03]  /*2ac0*/  @!P0 LOP3.LUT R2, R2, R9, RZ, 0x3c, !PT ;  /* 0x0000000902028212 */ /* 0x004fc600078e3cff */
[----:B------:R-:W2:Y:S01]  /*2ad0*/  @P3 LDG.E R9, desc[UR6][R4.64+0x3c] ;  /* 0x00003c0604093981 */ /* 0x000ea2000c1e1900 */
[----:B---3--:R-:W-:Y:S02]  /*2ae0*/  @!P0 LOP3.LUT R7, R7, R10, RZ, 0x3c, !PT ;  /* 0x0000000a07078212 */ /* 0x008fe400078e3cff */
[----:B------:R-:W-:Y:S01]  /*2af0*/  LOP3.LUT P0, RZ, R23, 0x80, RZ, 0xc0, !PT ;  /* 0x0000008017ff7812 */ /* 0x000fe2000780c0ff */
[----:B------:R-:W3:-:S12]  /*2b00*/  @P4 LDG.E R10, desc[UR6][R4.64+0x60] ;  /* 0x00006006040a4981 */ /* 0x000ed8000c1e1900 */
[----:B------:R-:W3:Y:S04]  /*2b10*/  @P0 LDG.E R25, desc[UR6][R4.64+0x8c] ;  /* 0x00008c0604190981 */ /* 0x000ee8000c1e1900 */
[----:B------:R-:W3:Y:S01]  /*2b20*/  @P0 LDG.E R26, desc[UR6][R4.64+0x9c] ;  /* 0x00009c06041a0981 */ /* 0x000ee2000c1e1900 */
[----:B----4-:R-:W-:Y:S02]  /*2b30*/  @P1 LOP3.LUT R7, R7, R16, RZ, 0x3c, !PT ;  /* 0x0000001007071212 */ /* 0x010fe400078e3cff */
[----:B------:R-:W-:-:S04]  /*2b40*/  @P1 LOP3.LUT R2, R2, R11, RZ, 0x3c, !PT ;  /* 0x0000000b02021212 */ /* 0x000fc800078e3cff */
[----:B------:R-:W-:Y:S02]  /*2b50*/  @P2 LOP3.LUT R2, R2, R15, RZ, 0x3c, !PT ;  /* 0x0000000f02022212 */ /* 0x000fe400078e3cff */
[----:B------:R-:W-:-:S04]  /*2b60*/  @P2 LOP3.LUT R7, R7, R18, RZ, 0x3c, !PT ;  /* 0x0000001207072212 */ /* 0x000fc800078e3cff */
[----:B------:R-:W-:Y:S02]  /*2b70*/  @P3 LOP3.LUT R7, R7, R20, RZ, 0x3c, !PT ;  /* 0x0000001407073212 */ /* 0x000fe400078e3cff */
[----:B--2---:R-:W-:-:S04]  /*2b80*/  @P3 LOP3.LUT R2, R2, R9, RZ, 0x3c, !PT ;  /* 0x0000000902023212 */ /* 0x004fc800078e3cff */
[----:B------:R-:W-:Y:S02]  /*2b90*/  @P4 LOP3.LUT R2, R2, R17, RZ, 0x3c, !PT ;  /* 0x0000001102024212 */ /* 0x000fe400078e3cff */
[----:B---3--:R-:W-:Y:S02]  /*2ba0*/  @P4 LOP3.LUT R7, R7, R10, RZ, 0x3c, !PT ;  /* 0x0000000a07074212 */ /* 0x008fe400078e3cff */
[----:B------:R-:W-:Y:S02]  /*2bb0*/  @P5 LOP3.LUT R2, R2, R19, RZ, 0x3c, !PT ;  /* 0x0000001302025212 */ /* 0x000fe400078e3cff */
[----:B------:R-:W-:Y:S02]  /*2bc0*/  @P5 LOP3.LUT R7, R7, R22, RZ, 0x3c, !PT ;  /* 0x0000001607075212 */ /* 0x000fe400078e3cff */
[----:B------:R-:W-:Y:S02]  /*2bd0*/  @P6 LOP3.LUT R2, R2, R21, RZ, 0x3c, !PT ;  /* 0x0000001502026212 */ /* 0x000fe400078e3cff */
[----:B------:R-:W-:-:S02]  /*2be0*/  @P6 LOP3.LUT R7, R7, R24, RZ, 0x3c, !PT ;  /* 0x0000001807076212 */ /* 0x000fc400078e3cff */
[----:B------:R-:W-:Y:S02]  /*2bf0*/  @P0 LOP3.LUT R2, R2, R25, RZ, 0x3c, !PT ;  /* 0x0000001902020212 */ /* 0x000fe400078e3cff */
        /* <DEDUP_REMOVED lines=16> */
[----:B---3--:R-:W-:Y:S02]  /*2d00*/  @P0 LOP3.LUT R7, R7, R10, RZ, 0x3c, !PT ;  /* 0x0000000a07070212 */ /* 0x008fe400078e3cff */
[----:B------:R-:W-:Y:S01]  /*2d10*/  LOP3.LUT P0, RZ, R23, 0x8000, RZ, 0xc0, !PT ;  /* 0x0000800017ff7812 */ /* 0x000fe2000780c0ff */
[----:B------:R-:W3:-:S12]  /*2d20*/  @P4 LDG.E R10, desc[UR6][R4.64+0x100] ;  /* 0x00010006040a4981 */ /* 0x000ed8000c1e1900 */
[----:B------:R-:W3:Y:S04]  /*2d30*/  @P0 LDG.E R23, desc[UR6][R4.64+0x12c] ;  /* 0x00012c0604170981 */ /* 0x000ee8000c1e1900 */
[----:B------:R-:W3:Y:S01]  /*2d40*/  @P0 LDG.E R26, desc[UR6][R4.64+0x13c] ;  /* 0x00013c06041a0981 */ /* 0x000ee2000c1e1900 */
[----:B----4-:R-:W-:Y:S02]  /*2d50*/  @P1 LOP3.LUT R7, R7, R16, RZ, 0x3c, !PT ;  /* 0x0000001007071212 */ /* 0x010fe400078e3cff */
[----:B------:R-:W-:Y:S02]  /*2d60*/  @P1 LOP3.LUT R2, R2, R11, RZ, 0x3c, !PT ;  /* 0x0000000b02021212 */ /* 0x000fe400078e3cff */
[----:B------:R-:W-:Y:S02]  /*2d70*/  @P2 LOP3.LUT R7, R7, R18, RZ, 0x3c, !PT ;  /* 0x0000001207072212 */ /* 0x000fe400078e3cff */
[----:B------:R-:W-:Y:S01]  /*2d80*/  @P2 LOP3.LUT R2, R2, R15, RZ, 0x3c, !PT ;  /* 0x0000000f02022212 */ /* 0x000fe200078e3cff */
[----:B------:R-:W-:Y:S01]  /*2d90*/  UIADD3 UR4, UPT, UPT, UR4, 0x10, URZ ;  /* 0x0000001004047890 */ /* 0x000fe2000fffe0ff */
[----:B------:R-:W-:-:S03]  /*2da0*/  @P3 LOP3.LUT R7, R7, R20, RZ, 0x3c, !PT ;  /* 0x0000001407073212 */ /* 0x000fc600078e3cff */
[----:B------:R-:W-:Y:S01]  /*2db0*/  UISETP.NE.AND UP0, UPT, UR4, 0x20, UPT ;  /* 0x000000200400788c */ /* 0x000fe2000bf05270 */
        /* <DEDUP_REMOVED lines=8> */
[----:B------:R-:W-:Y:S01]  /*2e40*/  @P0 LOP3.LUT R7, R7, R26, RZ, 0x3c, !PT ;  /* 0x0000001a07070212 */ /* 0x000fe200078e3cff */
[----:B------:R-:W-:Y:S06]  /*2e50*/  BRA.U UP0, `(.L_x_13) ;  /* 0xfffffff900c87547 */ /* 0x000fec000b83ffff */
[----:B------:R-:W-:-:S05]  /*2e60*/  VIADD R3, R3, 0x1 ;  /* 0x0000000103037836 */ /* 0x000fca0000000000 */
[----:B------:R-:W-:-:S13]  /*2e70*/  ISETP.NE.AND P0, PT, R3, 0x5, PT ;  /* 0x000000050300780c */ /* 0x000fda0003f05270 */
[----:B------:R-:W-:Y:S05]  /*2e80*/  @P0 BRA `(.L_x_14) ;  /* 0xfffffff800ac0947 */ /* 0x000fea000383ffff */
.L_x_12:
[----:B------:R-:W-:Y:S05]  /*2e90*/  BSYNC.RECONVERGENT B0 ;  /* 0x0000000000007941 */ /* 0x000fea0003800200 */
.L_x_11:
[----:B------:R-:W-:Y:S01]  /*2ea0*/  SHF.R.U32.HI R3, RZ, 0x2, R2 ;  /* 0x00000002ff037819 */ /* 0x000fe20000011602 */
[----:B------:R-:W-:-:S03]  /*2eb0*/  IMAD.SHL.U32 R0, R7, 0x10, RZ ;  /* 0x0000001007007824 */ /* 0x000fc600078e00ff */
[----:B------:R-:W-:-:S05]  /*2ec0*/  LOP3.LUT R3, R3, R2, RZ, 0x3c, !PT ;  /* 0x0000000203037212 */ /* 0x000fca00078e3cff */
[----:B0-----:R-:W-:-:S05]  /*2ed0*/  IMAD.SHL.U32 R2, R3, 0x2, RZ ;  /* 0x0000000203027824 */ /* 0x001fca00078e00ff */
[----:B------:R-:W-:-:S04]  /*2ee0*/  LOP3.LUT R0, R3, R2, R0, 0x96, !PT ;  /* 0x0000000203007212 */ /* 0x000fc800078e9600 */
[----:B------:R-:W-:Y:S01]  /*2ef0*/  LOP3.LUT R7, R0, R7, RZ, 0x3c, !PT ;  /* 0x0000000700077212 */ /* 0x000fe200078e3cff */
[----:B------:R-:W-:-:S03]  /*2f00*/  IMAD.MOV.U32 R0, RZ, RZ, 0x2f800000 ;  /* 0x2f800000ff007424 */ /* 0x000fc600078e00ff */
[----:B------:R-:W-:-:S04]  /*2f10*/  IADD3 R7, PT, PT, R14, 0xb0f8a, R7 ;  /* 0x000b0f8a0e077810 */ /* 0x000fc80007ffe007 */
[----:B------:R-:W-:-:S05]  /*2f20*/  I2FP.F32.U32 R7, R7 ;  /* 0x0000000700077245 */ /* 0x000fca0000201000 */
[----:B------:R-:W-:-:S05]  /*2f30*/  FFMA R7, R7, R0, 1.1641532182693481445e-10 ;  /* 0x2f00000007077423 */ /* 0x000fca0000000000 */
[----:B------:R-:W-:Y:S01]  /*2f40*/  STG.E desc[UR6][R12.64+0x4], R7 ;  /* 0x000004070c007986 */ /* 0x000fe2000c101906 */
[----:B------:R-:W-:Y:S05]  /*2f50*/  EXIT ;  /* 0x000000000000794d */ /* 0x000fea0003800000 */
.L_x_15:
[----:B------:R-:W-:-:S00]  /*2f60*/  BRA `(.L_x_15) ;  /* 0xfffffffc00fc7947 */ /* 0x000fc0000383ffff */
[----:B------:R-:W-:-:S00]  /*2f70*/  NOP ;  /* 0x0000000000007918 */ /* 0x000fc00000000000 */
        /* <DEDUP_REMOVED lines=8> */
.L_x_16:


//--------------------- .nv.global.init           --------------------------
	.section	.nv.global.init,"aw",@progbits
	.align	4
.nv.global.init:
	.type		mrg32k3aM1SubSeq,@object
	.size		mrg32k3aM1SubSeq,(mrg32k3aM2SubSeq - mrg32k3aM1SubSeq)
mrg32k3aM1SubSeq:
        /*0000*/ 	.byte	0x0b, 0xcc, 0xee, 0x04, 0x73, 0x29, 0x8b, 0x6f, 0xf6, 0x53, 0x03, 0xf6, 0x23, 0xf6, 0xea, 0xda
        /* <DEDUP_REMOVED lines=125> */
	.type		mrg32k3aM2SubSeq,@object
	.size		mrg32k3aM2SubSeq,(mrg32k3aM1 - mrg32k3aM2SubSeq)
mrg32k3aM2SubSeq:
        /* <DEDUP_REMOVED lines=126> */
	.type		mrg32k3aM1,@object
	.size		mrg32k3aM1,(mrg32k3aM1Seq - mrg32k3aM1)
mrg32k3aM1:
        /* <DEDUP_REMOVED lines=144> */
	.type		mrg32k3aM1Seq,@object
	.size		mrg32k3aM1Seq,(mrg32k3aM2 - mrg32k3aM1Seq)
mrg32k3aM1Seq:
        /* <DEDUP_REMOVED lines=144> */
	.type		mrg32k3aM2,@object
	.size		mrg32k3aM2,(mrg32k3aM2Seq - mrg32k3aM2)
mrg32k3aM2:
        /* <DEDUP_REMOVED lines=144> */
	.type		mrg32k3aM2Seq,@object
	.size		mrg32k3aM2Seq,(precalc_xorwow_matrix - mrg32k3aM2Seq)
mrg32k3aM2Seq:
        /* <DEDUP_REMOVED lines=144> */
	.type		precalc_xorwow_matrix,@object
	.size		precalc_xorwow_matrix,(precalc_xorwow_offset_matrix - precalc_xorwow_matrix)
precalc_xorwow_matrix:
        /* <DEDUP_REMOVED lines=6400> */
	.type		precalc_xorwow_offset_matrix,@object
	.size		precalc_xorwow_offset_matrix,(.L_1 - precalc_xorwow_offset_matrix)
precalc_xorwow_offset_matrix:
        /* <DEDUP_REMOVED lines=6400> */
.L_1:


//--------------------- .nv.shared.reserved.0     --------------------------
	.section	.nv.shared.reserved.0,"aw",@nobits
	.weak		__nv_reservedSMEM_offset_0_alias
	.size		__nv_reservedSMEM_offset_0_alias, 0, 64
	.other		__nv_reservedSMEM_offset_0_alias,@"STO_CUDA_RESERVED_SHARED STV_DEFAULT"
__nv_reservedSMEM_offset_0_alias:
	.zero		0
	.zero		64


//--------------------- .nv.constant0._Z9testrand1mPfi --------------------------
	.section	.nv.constant0._Z9testrand1mPfi,"a",@progbits
	.sectionflags	@""
	.align	4
.nv.constant0._Z9testrand1mPfi:
	.zero		916


//--------------------- SYMBOLS --------------------------

	.type		.nv.reservedSmem.offset0,@object
	.size		.nv.reservedSmem.offset0,0x4
